// auto-generated by cutlass_sweep.gemm — config: {"arch": "sm_100", "cluster_m": 1, "cluster_n": 1, "dtype": "int8", "dtype_b": "int8", "layout": "nt", "stages": 7, "tile_k": 64, "tile_m": 64, "tile_n": 256}
#include "cutlass/cutlass.h"
#include "cutlass/gemm/collective/collective_builder.hpp"
#include "cutlass/gemm/device/gemm_universal_adapter.h"
#include "cutlass/gemm/kernel/gemm_universal.hpp"
#include "cutlass/epilogue/collective/collective_builder.hpp"

using ElemA = int8_t;
using ElemB = int8_t;
using ElemCD = int8_t;
using Acc  = int32_t;
using TileShape    = cute::Shape<cute::_64, cute::_256, cute::_64>;
using ClusterShape = cute::Shape<cute::_1, cute::_1, cute::_1>;

using CollectiveEpilogue = typename cutlass::epilogue::collective::CollectiveBuilder<
    cutlass::arch::Sm100, cutlass::arch::OpClassTensorOp,
    TileShape, ClusterShape,
    cutlass::epilogue::collective::EpilogueTileAuto,
    Acc, Acc,
    ElemCD, cutlass::layout::RowMajor, 128 / cutlass::sizeof_bits<ElemCD>::value,
    ElemCD, cutlass::layout::RowMajor, 128 / cutlass::sizeof_bits<ElemCD>::value,
    cutlass::epilogue::collective::EpilogueScheduleAuto
  >::CollectiveOp;

using CollectiveMainloop = typename cutlass::gemm::collective::CollectiveBuilder<
    cutlass::arch::Sm100, cutlass::arch::OpClassTensorOp,
    ElemA, cutlass::layout::RowMajor, 128 / cutlass::sizeof_bits<ElemA>::value,
    ElemB, cutlass::layout::ColumnMajor, 128 / cutlass::sizeof_bits<ElemB>::value,
    Acc,
    TileShape, ClusterShape,
    cutlass::gemm::collective::StageCount<7>,
    cutlass::gemm::collective::KernelScheduleAuto
  >::CollectiveOp;

using GemmKernel = cutlass::gemm::kernel::GemmUniversal<
    cute::Shape<int,int,int,int>,
    CollectiveMainloop,
    CollectiveEpilogue
>;
using Gemm = cutlass::gemm::device::GemmUniversalAdapter<GemmKernel>;

// Force the device kernel symbol into the cubin without needing a host main.
auto* _anchor = &cutlass::device_kernel<GemmKernel>;


// ===== COMPILED SASS (sm_100a) =====

	.target	sm_100a

	.elftype	@"ET_EXEC"


//--------------------- .note.nv.tkinfo           --------------------------
	.section	.note.nv.tkinfo,"",@"SHT_NOTE"
	.sectionflags	@"SHF_NOTE_NV_TKINFO"
	.tkinfo
        /*0018*/ 	.word	0x00000002
        /*0030*/ 	.string	""
        /*0030*/ 	.string	"ptxas"
        /*0030*/ 	.string	"Cuda compilation tools, release 13.0, V13.0.88"
        /*0030*/ 	.string	"Build cuda_13.0.r13.0/compiler.36424714_0"
        /*0030*/ 	.string	"-arch sm_100a -m 64 "



//--------------------- .note.nv.cuinfo           --------------------------
	.section	.note.nv.cuinfo,"",@"SHT_NOTE"
	.sectionflags	@"SHF_NOTE_NV_CUINFO"
        /*0018*/ 	.short	0x0002
        /*001a*/ 	.short	0x0064
        /*001c*/ 	.short	0x0082
	.zero		2


//--------------------- .nv.info                  --------------------------
	.section	.nv.info,"",@"SHT_CUDA_INFO"
	.align	4


	//----- nvinfo : EIATTR_REGCOUNT
	.align		4
        /*0000*/ 	.byte	0x04, 0x2f
        /*0002*/ 	.short	(.L_20 - .L_19)
	.align		4
.L_19:
        /*0004*/ 	.word	index@(_ZN7cutlass13device_kernelINS_4gemm6kernel13GemmUniversalIN4cute5tupleIJiiiiEEENS1_10collective13CollectiveMmaINS1_35MainloopSm100TmaUmmaWarpSpecializedILi7ELi2ELi4ENS5_IJNS4_1CILi1EEESB_SB_EEEEENS5_IJNSA_ILi64EEENSA_ILi256EEESE_EEEaNS5_IJlSB_lEEEaSH_NS4_8TiledMMAINS4_8MMA_AtomIJNS4_15SM100_MMA_S8_SSIaaiLi64ELi256ELNS4_4UMMA5MajorE0ELSM_0ELNSL_8SaturateE0EEEEEENS4_6LayoutISC_NS5_IJNSA_ILi0EEESR_SR_EEEEENS5_IJNS4_10UnderscoreESU_SU_EEEEENS4_13SM90_TMA_LOADENS4_14ComposedLayoutINS4_7SwizzleILi2ELi4ELi3EEENS4_18smem_ptr_flag_bitsILi8EEENSQ_INS5_IJNSA_ILi8EEESE_EEENS5_IJSE_SB_EEEEEEEvNS4_8identityESX_S17_vS18_EENS_8epilogue10collective18CollectiveEpilogueINS1A_23Sm100TmaWarpSpecializedILi4ELi2ELi32ELb0ELb0EEEJSG_NS5_IJNSQ_ISE_SB_EES1F_EEEaSH_aSH_NS1A_6fusion15FusionCallbacksIS1E_NS1H_17LinearCombinationIaiaiLNS_15FloatRoundStyleE2EEESG_S1G_JEEENS4_5SM1004TMEM4LOAD26SM100_TMEM_LOAD_16dp32b32xESX_S17_NS4_39AutoVectorizingCopyWithAssumedAlignmentILi128EEENS4_14SM90_TMA_STOREES17_S1S_S1S_EEEvvEEEEvNT_6ParamsE)
        /*0008*/ 	.word	0x0000007a


	//----- nvinfo : EIATTR_FRAME_SIZE
	.align		4
.L_20:
        /*000c*/ 	.byte	0x04, 0x11
        /*000e*/ 	.short	(.L_22 - .L_21)
	.align		4
.L_21:
        /*0010*/ 	.word	index@($__internal_2_$__cuda_sm10x_tcgen05_guardrail_trap_unallocated_columns_being_dealloced)
        /*0014*/ 	.word	0x00000000


	//----- nvinfo : EIATTR_FRAME_SIZE
	.align		4
.L_22:
        /*0018*/ 	.byte	0x04, 0x11
        /*001a*/ 	.short	(.L_24 - .L_23)
	.align		4
.L_23:
        /*001c*/ 	.word	index@($__internal_1_$__cuda_sm10x_tcgen05_guardrail_trap_phase_invalid_during_alloc)
        /*0020*/ 	.word	0x00000000


	//----- nvinfo : EIATTR_FRAME_SIZE
	.align		4
.L_24:
        /*0024*/ 	.byte	0x04, 0x11
        /*0026*/ 	.short	(.L_26 - .L_25)
	.align		4
.L_25:
        /*0028*/ 	.word	index@($__internal_0_$__cuda_sm10x_tcgen05_guardrail_trap_col_being_dealloced_not_returned_by_alloc)
        /*002c*/ 	.word	0x00000000


	//----- nvinfo : EIATTR_FRAME_SIZE
	.align		4
.L_26:
        /*0030*/ 	.byte	0x04, 0x11
        /*0032*/ 	.short	(.L_28 - .L_27)
	.align		4
.L_27:
        /*0034*/ 	.word	index@(_ZN7cutlass13device_kernelINS_4gemm6kernel13GemmUniversalIN4cute5tupleIJiiiiEEENS1_10collective13CollectiveMmaINS1_35MainloopSm100TmaUmmaWarpSpecializedILi7ELi2ELi4ENS5_IJNS4_1CILi1EEESB_SB_EEEEENS5_IJNSA_ILi64EEENSA_ILi256EEESE_EEEaNS5_IJlSB_lEEEaSH_NS4_8TiledMMAINS4_8MMA_AtomIJNS4_15SM100_MMA_S8_SSIaaiLi64ELi256ELNS4_4UMMA5MajorE0ELSM_0ELNSL_8SaturateE0EEEEEENS4_6LayoutISC_NS5_IJNSA_ILi0EEESR_SR_EEEEENS5_IJNS4_10UnderscoreESU_SU_EEEEENS4_13SM90_TMA_LOADENS4_14ComposedLayoutINS4_7SwizzleILi2ELi4ELi3EEENS4_18smem_ptr_flag_bitsILi8EEENSQ_INS5_IJNSA_ILi8EEESE_EEENS5_IJSE_SB_EEEEEEEvNS4_8identityESX_S17_vS18_EENS_8epilogue10collective18CollectiveEpilogueINS1A_23Sm100TmaWarpSpecializedILi4ELi2ELi32ELb0ELb0EEEJSG_NS5_IJNSQ_ISE_SB_EES1F_EEEaSH_aSH_NS1A_6fusion15FusionCallbacksIS1E_NS1H_17LinearCombinationIaiaiLNS_15FloatRoundStyleE2EEESG_S1G_JEEENS4_5SM1004TMEM4LOAD26SM100_TMEM_LOAD_16dp32b32xESX_S17_NS4_39AutoVectorizingCopyWithAssumedAlignmentILi128EEENS4_14SM90_TMA_STOREES17_S1S_S1S_EEEvvEEEEvNT_6ParamsE)
        /*0038*/ 	.word	0x00000000


	//----- nvinfo : EIATTR_MIN_STACK_SIZE
	.align		4
.L_28:
        /*003c*/ 	.byte	0x04, 0x12
        /*003e*/ 	.short	(.L_30 - .L_29)
	.align		4
.L_29:
        /*0040*/ 	.word	index@(_ZN7cutlass13device_kernelINS_4gemm6kernel13GemmUniversalIN4cute5tupleIJiiiiEEENS1_10collective13CollectiveMmaINS1_35MainloopSm100TmaUmmaWarpSpecializedILi7ELi2ELi4ENS5_IJNS4_1CILi1EEESB_SB_EEEEENS5_IJNSA_ILi64EEENSA_ILi256EEESE_EEEaNS5_IJlSB_lEEEaSH_NS4_8TiledMMAINS4_8MMA_AtomIJNS4_15SM100_MMA_S8_SSIaaiLi64ELi256ELNS4_4UMMA5MajorE0ELSM_0ELNSL_8SaturateE0EEEEEENS4_6LayoutISC_NS5_IJNSA_ILi0EEESR_SR_EEEEENS5_IJNS4_10UnderscoreESU_SU_EEEEENS4_13SM90_TMA_LOADENS4_14ComposedLayoutINS4_7SwizzleILi2ELi4ELi3EEENS4_18smem_ptr_flag_bitsILi8EEENSQ_INS5_IJNSA_ILi8EEESE_EEENS5_IJSE_SB_EEEEEEEvNS4_8identityESX_S17_vS18_EENS_8epilogue10collective18CollectiveEpilogueINS1A_23Sm100TmaWarpSpecializedILi4ELi2ELi32ELb0ELb0EEEJSG_NS5_IJNSQ_ISE_SB_EES1F_EEEaSH_aSH_NS1A_6fusion15FusionCallbacksIS1E_NS1H_17LinearCombinationIaiaiLNS_15FloatRoundStyleE2EEESG_S1G_JEEENS4_5SM1004TMEM4LOAD26SM100_TMEM_LOAD_16dp32b32xESX_S17_NS4_39AutoVectorizingCopyWithAssumedAlignmentILi128EEENS4_14SM90_TMA_STOREES17_S1S_S1S_EEEvvEEEEvNT_6ParamsE)
        /*0044*/ 	.word	0x00000000
.L_30:


//--------------------- .nv.compat                --------------------------
	.section	.nv.compat,"",@"SHT_CUDA_COMPAT_INFO"
	.align	4
        /*0000*/ 	.byte	0x02, 0x09, 0x01, 0x00, 0x02, 0x02, 0x03, 0x00, 0x02, 0x05, 0x06, 0x00, 0x03, 0x07, 0x01, 0x01
        /*0010*/ 	.byte	0x02, 0x03, 0x01, 0x00, 0x02, 0x06, 0x01, 0x00, 0x04, 0x0b, 0x08, 0x00, 0x01, 0x00, 0x00, 0x00
        /*0020*/ 	.byte	0x00, 0x00, 0x00, 0x00


//--------------------- .nv.info._ZN7cutlass13device_kernelINS_4gemm6kernel13GemmUniversalIN4cute5tupleIJiiiiEEENS1_10collective13CollectiveMmaINS1_35MainloopSm100TmaUmmaWarpSpecializedILi7ELi2ELi4ENS5_IJNS4_1CILi1EEESB_SB_EEEEENS5_IJNSA_ILi64EEENSA_ILi256EEESE_EEEaNS5_IJlSB_lEEEaSH_NS4_8TiledMMAINS4_8MMA_AtomIJNS4_15SM100_MMA_S8_SSIaaiLi64ELi256ELNS4_4UMMA5MajorE0ELSM_0ELNSL_8SaturateE0EEEEEENS4_6LayoutISC_NS5_IJNSA_ILi0EEESR_SR_EEEEENS5_IJNS4_10UnderscoreESU_SU_EEEEENS4_13SM90_TMA_LOADENS4_14ComposedLayoutINS4_7SwizzleILi2ELi4ELi3EEENS4_18smem_ptr_flag_bitsILi8EEENSQ_INS5_IJNSA_ILi8EEESE_EEENS5_IJSE_SB_EEEEEEEvNS4_8identityESX_S17_vS18_EENS_8epilogue10collective18CollectiveEpilogueINS1A_23Sm100TmaWarpSpecializedILi4ELi2ELi32ELb0ELb0EEEJSG_NS5_IJNSQ_ISE_SB_EES1F_EEEaSH_aSH_NS1A_6fusion15FusionCallbacksIS1E_NS1H_17LinearCombinationIaiaiLNS_15FloatRoundStyleE2EEESG_S1G_JEEENS4_5SM1004TMEM4LOAD26SM100_TMEM_LOAD_16dp32b32xESX_S17_NS4_39AutoVectorizingCopyWithAssumedAlignmentILi128EEENS4_14SM90_TMA_STOREES17_S1S_S1S_EEEvvEEEEvNT_6ParamsE --------------------------
	.section	.nv.info._ZN7cutlass13device_kernelINS_4gemm6kernel13GemmUniversalIN4cute5tupleIJiiiiEEENS1_10collective13CollectiveMmaINS1_35MainloopSm100TmaUmmaWarpSpecializedILi7ELi2ELi4ENS5_IJNS4_1CILi1EEESB_SB_EEEEENS5_IJNSA_ILi64EEENSA_ILi256EEESE_EEEaNS5_IJlSB_lEEEaSH_NS4_8TiledMMAINS4_8MMA_AtomIJNS4_15SM100_MMA_S8_SSIaaiLi64ELi256ELNS4_4UMMA5MajorE0ELSM_0ELNSL_8SaturateE0EEEEEENS4_6LayoutISC_NS5_IJNSA_ILi0EEESR_SR_EEEEENS5_IJNS4_10UnderscoreESU_SU_EEEEENS4_13SM90_TMA_LOADENS4_14ComposedLayoutINS4_7SwizzleILi2ELi4ELi3EEENS4_18smem_ptr_flag_bitsILi8EEENSQ_INS5_IJNSA_ILi8EEESE_EEENS5_IJSE_SB_EEEEEEEvNS4_8identityESX_S17_vS18_EENS_8epilogue10collective18CollectiveEpilogueINS1A_23Sm100TmaWarpSpecializedILi4ELi2ELi32ELb0ELb0EEEJSG_NS5_IJNSQ_ISE_SB_EES1F_EEEaSH_aSH_NS1A_6fusion15FusionCallbacksIS1E_NS1H_17LinearCombinationIaiaiLNS_15FloatRoundStyleE2EEESG_S1G_JEEENS4_5SM1004TMEM4LOAD26SM100_TMEM_LOAD_16dp32b32xESX_S17_NS4_39AutoVectorizingCopyWithAssumedAlignmentILi128EEENS4_14SM90_TMA_STOREES17_S1S_S1S_EEEvvEEEEvNT_6ParamsE,"",@"SHT_CUDA_INFO"
	.sectionflags	@""
	.align	4


	//----- nvinfo : EIATTR_CUDA_API_VERSION
	.align		4
        /*0000*/ 	.byte	0x04, 0x37
        /*0002*/ 	.short	(.L_32 - .L_31)
.L_31:
        /*0004*/ 	.word	0x00000082


	//----- nvinfo : EIATTR_KPARAM_INFO
	.align		4
.L_32:
        /*0008*/ 	.byte	0x04, 0x17
        /*000a*/ 	.short	(.L_34 - .L_33)
.L_33:
        /*000c*/ 	.word	0x00000000
        /*0010*/ 	.short	0x0000
        /*0012*/ 	.short	0x0000
        /*0014*/ 	.byte	0x00, 0xf0, 0x01, 0x20


	//----- nvinfo : EIATTR_AT_ENTRY_FRAGMENTS
	.align		4
.L_34:
        /*0018*/ 	.byte	0x04, 0x4f
        /*001a*/ 	.short	(.L_36 - .L_35)


	//   ....[0]....
.L_35:
        /*001c*/ 	.word	0x00000006


	//----- nvinfo : EIATTR_RESERVED_SMEM_USED
	.align		4
.L_36:
        /*0020*/ 	.byte	0x01, 0x41
	.zero		2


	//----- nvinfo : EIATTR_SPARSE_MMA_MASK
	.align		4
        /*0024*/ 	.byte	0x03, 0x50
        /*0026*/ 	.short	0x0000


	//----- nvinfo : EIATTR_TCGEN05_1CTA_USED
	.align		4
        /*0028*/ 	.byte	0x01, 0x51
	.zero		2


	//----- nvinfo : EIATTR_MAXREG_COUNT
	.align		4
        /*002c*/ 	.byte	0x03, 0x1b
        /*002e*/ 	.short	0x00ff


	//----- nvinfo : EIATTR_NUM_BARRIERS
	.align		4
        /*0030*/ 	.byte	0x02, 0x4c
        /*0032*/ 	.byte	0x07
	.zero		1


	//----- nvinfo : EIATTR_EXTERNS
	.align		4
        /*0034*/ 	.byte	0x04, 0x0f
        /*0036*/ 	.short	(.L_38 - .L_37)


	//   ....[0]....
	.align		4
.L_37:
        /*0038*/ 	.word	index@(__assertfail)


	//----- nvinfo : EIATTR_MERCURY_ISA_VERSION
	.align		4
.L_38:
        /*003c*/ 	.byte	0x03, 0x5f
        /*003e*/ 	.short	0x0101


	//----- nvinfo : EIATTR_INT_WARP_WIDE_INSTR_OFFSETS
	.align		4
        /*0040*/ 	.byte	0x04, 0x31
        /*0042*/ 	.short	(.L_40 - .L_39)


	//   ....[0]....
.L_39:
        /*0044*/ 	.word	0x00001e40


	//   ....[1]....
        /*0048*/ 	.word	0x000039c0


	//   ....[2]....
        /*004c*/ 	.word	0x000039e0


	//   ....[3]....
        /*0050*/ 	.word	0x00003a10


	//   ....[4]....
        /*0054*/ 	.word	0x00004350


	//   ....[5]....
        /*0058*/ 	.word	0x000043c0


	//   ....[6]....
        /*005c*/ 	.word	0x000044a0


	//   ....[7]....
        /*0060*/ 	.word	0x00004520


	//   ....[8]....
        /*0064*/ 	.word	0x00004630


	//   ....[9]....
        /*0068*/ 	.word	0x000046c0


	//   ....[10]....
        /*006c*/ 	.word	0x000048a0


	//   ....[11]....
        /*0070*/ 	.word	0x00004a00


	//----- nvinfo : EIATTR_COOP_GROUP_MASK_REGIDS
	.align		4
.L_40:
        /*0074*/ 	.byte	0x04, 0x29
        /*0076*/ 	.short	(.L_42 - .L_41)


	//   ....[0]....
.L_41:
        /*0078*/ 	.word	0xffffffff


	//   ....[1]....
        /*007c*/ 	.word	0xffffffff


	//   ....[2]....
        /*0080*/ 	.word	0xffffffff


	//   ....[3]....
        /*0084*/ 	.word	0xffffffff


	//   ....[4]....
        /*0088*/ 	.word	0xffffffff


	//   ....[5]....
        /*008c*/ 	.word	0xffffffff


	//   ....[6]....
        /*0090*/ 	.word	0xffffffff


	//   ....[7]....
        /*0094*/ 	.word	0xffffffff


	//   ....[8]....
        /*0098*/ 	.word	0xffffffff


	//   ....[9]....
        /*009c*/ 	.word	0xffffffff


	//   ....[10]....
        /*00a0*/ 	.word	0xffffffff


	//   ....[11]....
        /*00a4*/ 	.word	0xffffffff


	//   ....[12]....
        /*00a8*/ 	.word	0xffffffff


	//----- nvinfo : EIATTR_COOP_GROUP_INSTR_OFFSETS
	.align		4
.L_42:
        /*00ac*/ 	.byte	0x04, 0x28
        /*00ae*/ 	.short	(.L_44 - .L_43)


	//   ....[0]....
.L_43:
        /*00b0*/ 	.word	0x00000090


	//   ....[1]....
        /*00b4*/ 	.word	0x000004d0


	//   ....[2]....
        /*00b8*/ 	.word	0x000006a0


	//   ....[3]....
        /*00bc*/ 	.word	0x00000840


	//   ....[4]....
        /*00c0*/ 	.word	0x00000940


	//   ....[5]....
        /*00c4*/ 	.word	0x00000ab0


	//   ....[6]....
        /*00c8*/ 	.word	0x00000c50


	//   ....[7]....
        /*00cc*/ 	.word	0x00001d20


	//   ....[8]....
        /*00d0*/ 	.word	0x00002cb0


	//   ....[9]....
        /*00d4*/ 	.word	0x00002ec0


	//   ....[10]....
        /*00d8*/ 	.word	0x00002ef0


	//   ....[11]....
        /*00dc*/ 	.word	0x000038a0


	//   ....[12]....
        /*00e0*/ 	.word	0x00003ad0


	//----- nvinfo : EIATTR_VRC_CTA_INIT_COUNT
	.align		4
.L_44:
        /*00e4*/ 	.byte	0x02, 0x4a
        /*00e6*/ 	.byte	0x80
	.zero		1


	//----- nvinfo : EIATTR_SYSCALL_OFFSETS
	.align		4
        /*00e8*/ 	.byte	0x04, 0x46
        /*00ea*/ 	.short	(.L_46 - .L_45)


	//   ....[0]....
.L_45:
        /*00ec*/ 	.word	0x00005490


	//   ....[1]....
        /*00f0*/ 	.word	0x000055d0


	//   ....[2]....
        /*00f4*/ 	.word	0x00005dd0


	//   ....[3]....
        /*00f8*/ 	.word	0x00006b80


	//   ....[4]....
        /*00fc*/ 	.word	0x000078c0


	//   ....[5]....
        /*0100*/ 	.word	0x00008630


	//----- nvinfo : EIATTR_MBARRIER_INSTR_OFFSETS
	.align		4
.L_46:
        /*0104*/ 	.byte	0x04, 0x39
        /*0106*/ 	.short	(.L_48 - .L_47)


	//   ....[0]....
.L_47:
        /*0108*/ 	.word	0x000005b0
        /*010c*/ 	.word	0x000000ff
        /*0110*/ 	.word	0x00000000
        /*0114*/ 	.short	0x0100
        /*0116*/ 	.byte	0x05
	.zero		1


	//   ....[1]....
        /*0118*/ 	.word	0x000005c0
        /*011c*/ 	.word	0x000000ff
        /*0120*/ 	.word	0x00000038
        /*0124*/ 	.short	0x0100
        /*0126*/ 	.byte	0x05
	.zero		1


	//   ....[2]....
        /*0128*/ 	.word	0x000005d0
        /*012c*/ 	.word	0x000000ff
        /*0130*/ 	.word	0x00000008
        /*0134*/ 	.short	0x0100
        /*0136*/ 	.byte	0x05
	.zero		1


	//   ....[3]....
        /*0138*/ 	.word	0x000005e0
        /*013c*/ 	.word	0x000000ff
        /*0140*/ 	.word	0x00000040
        /*0144*/ 	.short	0x0100
        /*0146*/ 	.byte	0x05
	.zero		1


	//   ....[4]....
        /*0148*/ 	.word	0x000005f0
        /*014c*/ 	.word	0x000000ff
        /*0150*/ 	.word	0x00000010
        /*0154*/ 	.short	0x0100
        /*0156*/ 	.byte	0x05
	.zero		1


	//   ....[5]....
        /*0158*/ 	.word	0x00000600
        /*015c*/ 	.word	0x000000ff
        /*0160*/ 	.word	0x00000048
        /*0164*/ 	.short	0x0100
        /*0166*/ 	.byte	0x05
	.zero		1


	//   ....[6]....
        /*0168*/ 	.word	0x00000610
        /*016c*/ 	.word	0x000000ff
        /*0170*/ 	.word	0x00000018
        /*0174*/ 	.short	0x0100
        /*0176*/ 	.byte	0x05
	.zero		1


	//   ....[7]....
        /*0178*/ 	.word	0x00000620
        /*017c*/ 	.word	0x000000ff
        /*0180*/ 	.word	0x00000050
        /*0184*/ 	.short	0x0100
        /*0186*/ 	.byte	0x05
	.zero		1


	//   ....[8]....
        /*0188*/ 	.word	0x00000630
        /*018c*/ 	.word	0x000000ff
        /*0190*/ 	.word	0x00000020
        /*0194*/ 	.short	0x0100
        /*0196*/ 	.byte	0x05
	.zero		1


	//   ....[9]....
        /*0198*/ 	.word	0x00000640
        /*019c*/ 	.word	0x000000ff
        /*01a0*/ 	.word	0x00000058
        /*01a4*/ 	.short	0x0100
        /*01a6*/ 	.byte	0x05
	.zero		1


	//   ....[10]....
        /*01a8*/ 	.word	0x00000650
        /*01ac*/ 	.word	0x000000ff
        /*01b0*/ 	.word	0x00000028
        /*01b4*/ 	.short	0x0100
        /*01b6*/ 	.byte	0x05
	.zero		1


	//   ....[11]....
        /*01b8*/ 	.word	0x00000660
        /*01bc*/ 	.word	0x000000ff
        /*01c0*/ 	.word	0x00000060
        /*01c4*/ 	.short	0x0100
        /*01c6*/ 	.byte	0x05
	.zero		1


	//   ....[12]....
        /*01c8*/ 	.word	0x00000670
        /*01cc*/ 	.word	0x000000ff
        /*01d0*/ 	.word	0x00000030
        /*01d4*/ 	.short	0x0100
        /*01d6*/ 	.byte	0x05
	.zero		1


	//   ....[13]....
        /*01d8*/ 	.word	0x00000680
        /*01dc*/ 	.word	0x000000ff
        /*01e0*/ 	.word	0x00000068
        /*01e4*/ 	.short	0x0100
        /*01e6*/ 	.byte	0x05
	.zero		1


	//   ....[14]....
        /*01e8*/ 	.word	0x000007b0
        /*01ec*/ 	.word	0x000000ff
        /*01f0*/ 	.word	0x00000070
        /*01f4*/ 	.short	0x0100
        /*01f6*/ 	.byte	0x07
	.zero		1


	//   ....[15]....
        /*01f8*/ 	.word	0x000007c0
        /*01fc*/ 	.word	0x000000ff
        /*0200*/ 	.word	0x00000090
        /*0204*/ 	.short	0x0100
        /*0206*/ 	.byte	0x07
	.zero		1


	//   ....[16]....
        /*0208*/ 	.word	0x000007d0
        /*020c*/ 	.word	0x000000ff
        /*0210*/ 	.word	0x00000078
        /*0214*/ 	.short	0x0100
        /*0216*/ 	.byte	0x07
	.zero		1


	//   ....[17]....
        /*0218*/ 	.word	0x000007e0
        /*021c*/ 	.word	0x000000ff
        /*0220*/ 	.word	0x00000098
        /*0224*/ 	.short	0x0100
        /*0226*/ 	.byte	0x07
	.zero		1


	//   ....[18]....
        /*0228*/ 	.word	0x000007f0
        /*022c*/ 	.word	0x000000ff
        /*0230*/ 	.word	0x00000080
        /*0234*/ 	.short	0x0100
        /*0236*/ 	.byte	0x07
	.zero		1


	//   ....[19]....
        /*0238*/ 	.word	0x00000800
        /*023c*/ 	.word	0x000000ff
        /*0240*/ 	.word	0x000000a0
        /*0244*/ 	.short	0x0100
        /*0246*/ 	.byte	0x07
	.zero		1


	//   ....[20]....
        /*0248*/ 	.word	0x00000810
        /*024c*/ 	.word	0x000000ff
        /*0250*/ 	.word	0x00000088
        /*0254*/ 	.short	0x0100
        /*0256*/ 	.byte	0x07
	.zero		1


	//   ....[21]....
        /*0258*/ 	.word	0x00000820
        /*025c*/ 	.word	0x000000ff
        /*0260*/ 	.word	0x000000a8
        /*0264*/ 	.short	0x0100
        /*0266*/ 	.byte	0x07
	.zero		1


	//   ....[22]....
        /*0268*/ 	.word	0x00000910
        /*026c*/ 	.word	0x000000ff
        /*0270*/ 	.word	0x000000b0
        /*0274*/ 	.short	0x0100
        /*0276*/ 	.byte	0x05
	.zero		1


	//   ....[23]....
        /*0278*/ 	.word	0x00000920
        /*027c*/ 	.word	0x000000ff
        /*0280*/ 	.word	0x000000b8
        /*0284*/ 	.short	0x0100
        /*0286*/ 	.byte	0x05
	.zero		1


	//   ....[24]....
        /*0288*/ 	.word	0x00000a60
        /*028c*/ 	.word	0x000000ff
        /*0290*/ 	.word	0x000000c0
        /*0294*/ 	.short	0x0100
        /*0296*/ 	.byte	0x05
	.zero		1


	//   ....[25]....
        /*0298*/ 	.word	0x00000a70
        /*029c*/ 	.word	0x000000ff
        /*02a0*/ 	.word	0x000000d0
        /*02a4*/ 	.short	0x0100
        /*02a6*/ 	.byte	0x05
	.zero		1


	//   ....[26]....
        /*02a8*/ 	.word	0x00000a80
        /*02ac*/ 	.word	0x000000ff
        /*02b0*/ 	.word	0x000000c8
        /*02b4*/ 	.short	0x0100
        /*02b6*/ 	.byte	0x05
	.zero		1


	//   ....[27]....
        /*02b8*/ 	.word	0x00000a90
        /*02bc*/ 	.word	0x000000ff
        /*02c0*/ 	.word	0x000000d8
        /*02c4*/ 	.short	0x0100
        /*02c6*/ 	.byte	0x05
	.zero		1


	//   ....[28]....
        /*02c8*/ 	.word	0x00000bc0
        /*02cc*/ 	.word	0x000000ff
        /*02d0*/ 	.word	0x000000e0
        /*02d4*/ 	.short	0x0100
        /*02d6*/ 	.byte	0x07
	.zero		1


	//   ....[29]....
        /*02d8*/ 	.word	0x00000bd0
        /*02dc*/ 	.word	0x000000ff
        /*02e0*/ 	.word	0x00000100
        /*02e4*/ 	.short	0x0100
        /*02e6*/ 	.byte	0x07
	.zero		1


	//   ....[30]....
        /*02e8*/ 	.word	0x00000be0
        /*02ec*/ 	.word	0x000000ff
        /*02f0*/ 	.word	0x000000e8
        /*02f4*/ 	.short	0x0100
        /*02f6*/ 	.byte	0x07
	.zero		1


	//   ....[31]....
        /*02f8*/ 	.word	0x00000bf0
        /*02fc*/ 	.word	0x000000ff
        /*0300*/ 	.word	0x00000108
        /*0304*/ 	.short	0x0100
        /*0306*/ 	.byte	0x07
	.zero		1


	//   ....[32]....
        /*0308*/ 	.word	0x00000c00
        /*030c*/ 	.word	0x000000ff
        /*0310*/ 	.word	0x000000f0
        /*0314*/ 	.short	0x0100
        /*0316*/ 	.byte	0x07
	.zero		1


	//   ....[33]....
        /*0318*/ 	.word	0x00000c10
        /*031c*/ 	.word	0x000000ff
        /*0320*/ 	.word	0x00000110
        /*0324*/ 	.short	0x0100
        /*0326*/ 	.byte	0x07
	.zero		1


	//   ....[34]....
        /*0328*/ 	.word	0x00000c20
        /*032c*/ 	.word	0x000000ff
        /*0330*/ 	.word	0x000000f8
        /*0334*/ 	.short	0x0100
        /*0336*/ 	.byte	0x07
	.zero		1


	//   ....[35]....
        /*0338*/ 	.word	0x00000c30
        /*033c*/ 	.word	0x000000ff
        /*0340*/ 	.word	0x00000118
        /*0344*/ 	.short	0x0100
        /*0346*/ 	.byte	0x07
	.zero		1


	//   ....[36]....
        /*0348*/ 	.word	0x00000d20
        /*034c*/ 	.word	0x000000ff
        /*0350*/ 	.word	0x00000120
        /*0354*/ 	.short	0x0100
        /*0356*/ 	.byte	0x05
	.zero		1


	//   ....[37]....
        /*0358*/ 	.word	0x00000d30
        /*035c*/ 	.word	0x000000ff
        /*0360*/ 	.word	0x00000130
        /*0364*/ 	.short	0x0100
        /*0366*/ 	.byte	0x05
	.zero		1


	//   ....[38]....
        /*0368*/ 	.word	0x00000d40
        /*036c*/ 	.word	0x000000ff
        /*0370*/ 	.word	0x00000128
        /*0374*/ 	.short	0x0100
        /*0376*/ 	.byte	0x05
	.zero		1


	//   ....[39]....
        /*0378*/ 	.word	0x00000d50
        /*037c*/ 	.word	0x000000ff
        /*0380*/ 	.word	0x00000138
        /*0384*/ 	.short	0x0100
        /*0386*/ 	.byte	0x05
	.zero		1


	//   ....[40]....
        /*0388*/ 	.word	0x00001620
        /*038c*/ 	.word	0x00000003
        /*0390*/ 	.word	0x00000130
        /*0394*/ 	.short	0x010a
        /*0396*/ 	.byte	0xff
	.zero		1


	//   ....[41]....
        /*0398*/ 	.word	0x00001650
        /*039c*/ 	.word	0x00000003
        /*03a0*/ 	.word	0x00000120
        /*03a4*/ 	.short	0x0101
        /*03a6*/ 	.byte	0xff
	.zero		1


	//   ....[42]....
        /*03a8*/ 	.word	0x00001720
        /*03ac*/ 	.word	0x000000ff
        /*03b0*/ 	.word	0x00000038
        /*03b4*/ 	.short	0x010a
        /*03b6*/ 	.byte	0x08
	.zero		1


	//   ....[43]....
        /*03b8*/ 	.word	0x000017c0
        /*03bc*/ 	.word	0x000000ff
        /*03c0*/ 	.word	0x00000038
        /*03c4*/ 	.short	0x010a
        /*03c6*/ 	.byte	0x21
	.zero		1


	//   ....[44]....
        /*03c8*/ 	.word	0x00001910
        /*03cc*/ 	.word	0x000000ff
        /*03d0*/ 	.word	0x00000038
        /*03d4*/ 	.short	0x010a
        /*03d6*/ 	.byte	0x08
	.zero		1


	//   ....[45]....
        /*03d8*/ 	.word	0x00001a20
        /*03dc*/ 	.word	0x000000ff
        /*03e0*/ 	.word	0x000000b8
        /*03e4*/ 	.short	0x0101
        /*03e6*/ 	.byte	0x04
	.zero		1


	//   ....[46]....
        /*03e8*/ 	.word	0x00001a40
        /*03ec*/ 	.word	0x000000ff
        /*03f0*/ 	.word	0x00000038
        /*03f4*/ 	.short	0x010a
        /*03f6*/ 	.byte	0x08
	.zero		1


	//   ....[47]....
        /*03f8*/ 	.word	0x00001ac0
        /*03fc*/ 	.word	0x000000ff
        /*0400*/ 	.word	0x00000038
        /*0404*/ 	.short	0x010a
        /*0406*/ 	.byte	0x11
	.zero		1


	//   ....[48]....
        /*0408*/ 	.word	0x00001c10
        /*040c*/ 	.word	0x000000ff
        /*0410*/ 	.word	0x00000038
        /*0414*/ 	.short	0x010a
        /*0416*/ 	.byte	0x08
	.zero		1


	//   ....[49]....
        /*0418*/ 	.word	0x00001d50
        /*041c*/ 	.word	0x00000002
        /*0420*/ 	.word	0x000000c0
        /*0424*/ 	.short	0x010a
        /*0426*/ 	.byte	0xff
	.zero		1


	//   ....[50]....
        /*0428*/ 	.word	0x00001e10
        /*042c*/ 	.word	0x00000002
        /*0430*/ 	.word	0x00000000
        /*0434*/ 	.short	0x0101
        /*0436*/ 	.byte	0xff
	.zero		1


	//   ....[51]....
        /*0438*/ 	.word	0x00002370
        /*043c*/ 	.word	0x000000ff
        /*0440*/ 	.word	0x00000000
        /*0444*/ 	.short	0x010a
        /*0446*/ 	.byte	0x05
	.zero		1


	//   ....[52]....
        /*0448*/ 	.word	0x00002400
        /*044c*/ 	.word	0x000000ff
        /*0450*/ 	.word	0x00000000
        /*0454*/ 	.short	0x010a
        /*0456*/ 	.byte	0x05
	.zero		1


	//   ....[53]....
        /*0458*/ 	.word	0x00002490
        /*045c*/ 	.word	0x000000ff
        /*0460*/ 	.word	0x00000000
        /*0464*/ 	.short	0x010a
        /*0466*/ 	.byte	0x05
	.zero		1


	//   ....[54]....
        /*0468*/ 	.word	0x00002520
        /*046c*/ 	.word	0x000000ff
        /*0470*/ 	.word	0x00000000
        /*0474*/ 	.short	0x010a
        /*0476*/ 	.byte	0x05
	.zero		1


	//   ....[55]....
        /*0478*/ 	.word	0x000025b0
        /*047c*/ 	.word	0x000000ff
        /*0480*/ 	.word	0x00000000
        /*0484*/ 	.short	0x010a
        /*0486*/ 	.byte	0x05
	.zero		1


	//   ....[56]....
        /*0488*/ 	.word	0x00002640
        /*048c*/ 	.word	0x000000ff
        /*0490*/ 	.word	0x00000000
        /*0494*/ 	.short	0x010a
        /*0496*/ 	.byte	0x05
	.zero		1


	//   ....[57]....
        /*0498*/ 	.word	0x000026e0
        /*049c*/ 	.word	0x00000000
        /*04a0*/ 	.word	0x00000000
        /*04a4*/ 	.short	0x010a
        /*04a6*/ 	.byte	0xff
	.zero		1


	//   ....[58]....
        /*04a8*/ 	.word	0x00002800
        /*04ac*/ 	.word	0x00000000
        /*04b0*/ 	.word	0x00000120
        /*04b4*/ 	.short	0x010a
        /*04b6*/ 	.byte	0xff
	.zero		1


	//   ....[59]....
        /*04b8*/ 	.word	0x00002860
        /*04bc*/ 	.word	0x00000004
        /*04c0*/ 	.word	0x00000000
        /*04c4*/ 	.short	0x0101
        /*04c6*/ 	.byte	0xff
	.zero		1


	//   ....[60]....
        /*04c8*/ 	.word	0x00002880
        /*04cc*/ 	.word	0x000000ff
        /*04d0*/ 	.word	0x000000d0
        /*04d4*/ 	.short	0x010a
        /*04d6*/ 	.byte	0x05
	.zero		1


	//   ....[61]....
        /*04d8*/ 	.word	0x000029a0
        /*04dc*/ 	.word	0x00000000
        /*04e0*/ 	.word	0x000000c0
        /*04e4*/ 	.short	0x010a
        /*04e6*/ 	.byte	0xff
	.zero		1


	//   ....[62]....
        /*04e8*/ 	.word	0x00002ab0
        /*04ec*/ 	.word	0x00000000
        /*04f0*/ 	.word	0x00000000
        /*04f4*/ 	.short	0x0101
        /*04f6*/ 	.byte	0xff
	.zero		1


	//   ....[63]....
        /*04f8*/ 	.word	0x00002b40
        /*04fc*/ 	.word	0x000000ff
        /*0500*/ 	.word	0x000000d0
        /*0504*/ 	.short	0x0106
        /*0506*/ 	.byte	0x05
	.zero		1


	//   ....[64]....
        /*0508*/ 	.word	0x00002b60
        /*050c*/ 	.word	0x000000ff
        /*0510*/ 	.word	0x000000d0
        /*0514*/ 	.short	0x010a
        /*0516*/ 	.byte	0x05
	.zero		1


	//   ....[65]....
        /*0518*/ 	.word	0x00002bf0
        /*051c*/ 	.word	0x000000ff
        /*0520*/ 	.word	0x000000d0
        /*0524*/ 	.short	0x0106
        /*0526*/ 	.byte	0x04
	.zero		1


	//   ....[66]....
        /*0528*/ 	.word	0x00002c30
        /*052c*/ 	.word	0x00000000
        /*0530*/ 	.word	0x000000d0
        /*0534*/ 	.short	0x010a
        /*0536*/ 	.byte	0xff
	.zero		1


	//   ....[67]....
        /*0538*/ 	.word	0x00003130
        /*053c*/ 	.word	0x00000000
        /*0540*/ 	.word	0x000000c0
        /*0544*/ 	.short	0x010a
        /*0546*/ 	.byte	0xff
	.zero		1


	//   ....[68]....
        /*0548*/ 	.word	0x00003230
        /*054c*/ 	.word	0x00000003
        /*0550*/ 	.word	0x00000000
        /*0554*/ 	.short	0x0101
        /*0556*/ 	.byte	0xff
	.zero		1


	//   ....[69]....
        /*0558*/ 	.word	0x00003240
        /*055c*/ 	.word	0x000000ff
        /*0560*/ 	.word	0x00000000
        /*0564*/ 	.short	0x010a
        /*0566*/ 	.byte	0x04
	.zero		1


	//   ....[70]....
        /*0568*/ 	.word	0x000032c0
        /*056c*/ 	.word	0x000000ff
        /*0570*/ 	.word	0x00000100
        /*0574*/ 	.short	0x010a
        /*0576*/ 	.byte	0x08
	.zero		1


	//   ....[71]....
        /*0578*/ 	.word	0x000033a0
        /*057c*/ 	.word	0x000000ff
        /*0580*/ 	.word	0x00000000
        /*0584*/ 	.short	0x010a
        /*0586*/ 	.byte	0x07
	.zero		1


	//   ....[72]....
        /*0588*/ 	.word	0x000034e0
        /*058c*/ 	.word	0x000000ff
        /*0590*/ 	.word	0x00000000
        /*0594*/ 	.short	0x010a
        /*0596*/ 	.byte	0x04
	.zero		1


	//   ....[73]....
        /*0598*/ 	.word	0x000036d0
        /*059c*/ 	.word	0x000000ff
        /*05a0*/ 	.word	0x00000000
        /*05a4*/ 	.short	0x010a
        /*05a6*/ 	.byte	0x05
	.zero		1


	//   ....[74]....
        /*05a8*/ 	.word	0x00003760
        /*05ac*/ 	.word	0x000000ff
        /*05b0*/ 	.word	0x00000000
        /*05b4*/ 	.short	0x010a
        /*05b6*/ 	.byte	0x05
	.zero		1


	//   ....[75]....
        /*05b8*/ 	.word	0x000037f0
        /*05bc*/ 	.word	0x000000ff
        /*05c0*/ 	.word	0x00000000
        /*05c4*/ 	.short	0x010a
        /*05c6*/ 	.byte	0x05
	.zero		1


	//   ....[76]....
        /*05c8*/ 	.word	0x00003880
        /*05cc*/ 	.word	0x000000ff
        /*05d0*/ 	.word	0x00000000
        /*05d4*/ 	.short	0x010a
        /*05d6*/ 	.byte	0x07
	.zero		1


	//   ....[77]....
        /*05d8*/ 	.word	0x00003d00
        /*05dc*/ 	.word	0x00000000
        /*05e0*/ 	.word	0x000000c0
        /*05e4*/ 	.short	0x010a
        /*05e6*/ 	.byte	0xff
	.zero		1


	//   ....[78]....
        /*05e8*/ 	.word	0x00003dc0
        /*05ec*/ 	.word	0x00000000
        /*05f0*/ 	.word	0x00000000
        /*05f4*/ 	.short	0x0101
        /*05f6*/ 	.byte	0xff
	.zero		1


	//   ....[79]....
        /*05f8*/ 	.word	0x000040e0
        /*05fc*/ 	.word	0x000000ff
        /*0600*/ 	.word	0x000000b8
        /*0604*/ 	.short	0x010a
        /*0606*/ 	.byte	0x07
	.zero		1


	//   ....[80]....
        /*0608*/ 	.word	0x000042d0
        /*060c*/ 	.word	0x000000ff
        /*0610*/ 	.word	0x00000090
        /*0614*/ 	.short	0x010a
        /*0616*/ 	.byte	0x07
	.zero		1


	//   ....[81]....
        /*0618*/ 	.word	0x00004440
        /*061c*/ 	.word	0x000000ff
        /*0620*/ 	.word	0x00000070
        /*0624*/ 	.short	0x010b
        /*0626*/ 	.byte	0x07
	.zero		1


	//   ....[82]....
        /*0628*/ 	.word	0x00004450
        /*062c*/ 	.word	0x000000ff
        /*0630*/ 	.word	0x00000000
        /*0634*/ 	.short	0x0101
        /*0636*/ 	.byte	0x08
	.zero		1


	//   ....[83]....
        /*0638*/ 	.word	0x00004470
        /*063c*/ 	.word	0x000000ff
        /*0640*/ 	.word	0x00000098
        /*0644*/ 	.short	0x010a
        /*0646*/ 	.byte	0x07
	.zero		1


	//   ....[84]....
        /*0648*/ 	.word	0x000045d0
        /*064c*/ 	.word	0x000000ff
        /*0650*/ 	.word	0x00000078
        /*0654*/ 	.short	0x010b
        /*0656*/ 	.byte	0x07
	.zero		1


	//   ....[85]....
        /*0658*/ 	.word	0x000045e0
        /*065c*/ 	.word	0x000000ff
        /*0660*/ 	.word	0x00000000
        /*0664*/ 	.short	0x0101
        /*0666*/ 	.byte	0x08
	.zero		1


	//   ....[86]....
        /*0668*/ 	.word	0x000045f0
        /*066c*/ 	.word	0x000000ff
        /*0670*/ 	.word	0x000000a0
        /*0674*/ 	.short	0x010a
        /*0676*/ 	.byte	0x07
	.zero		1


	//   ....[87]....
        /*0678*/ 	.word	0x00004790
        /*067c*/ 	.word	0x000000ff
        /*0680*/ 	.word	0x00000080
        /*0684*/ 	.short	0x010b
        /*0686*/ 	.byte	0x07
	.zero		1


	//   ....[88]....
        /*0688*/ 	.word	0x00004800
        /*068c*/ 	.word	0x000000ff
        /*0690*/ 	.word	0x00000000
        /*0694*/ 	.short	0x0101
        /*0696*/ 	.byte	0x08
	.zero		1


	//   ....[89]....
        /*0698*/ 	.word	0x00004830
        /*069c*/ 	.word	0x000000ff
        /*06a0*/ 	.word	0x000000a8
        /*06a4*/ 	.short	0x010a
        /*06a6*/ 	.byte	0x07
	.zero		1


	//   ....[90]....
        /*06a8*/ 	.word	0x00004a40
        /*06ac*/ 	.word	0x000000ff
        /*06b0*/ 	.word	0x00000088
        /*06b4*/ 	.short	0x010b
        /*06b6*/ 	.byte	0x07
	.zero		1


	//   ....[91]....
        /*06b8*/ 	.word	0x00004a60
        /*06bc*/ 	.word	0x000000ff
        /*06c0*/ 	.word	0x00000000
        /*06c4*/ 	.short	0x0101
        /*06c6*/ 	.byte	0x0d
	.zero		1


	//   ....[92]....
        /*06c8*/ 	.word	0x00004a90
        /*06cc*/ 	.word	0x000000ff
        /*06d0*/ 	.word	0x00000090
        /*06d4*/ 	.short	0x010a
        /*06d6*/ 	.byte	0x07
	.zero		1


	//   ....[93]....
        /*06d8*/ 	.word	0x00004ab0
        /*06dc*/ 	.word	0x000000ff
        /*06e0*/ 	.word	0x00000098
        /*06e4*/ 	.short	0x010a
        /*06e6*/ 	.byte	0x07
	.zero		1


	//   ....[94]....
        /*06e8*/ 	.word	0x00004ad0
        /*06ec*/ 	.word	0x000000ff
        /*06f0*/ 	.word	0x000000a0
        /*06f4*/ 	.short	0x010a
        /*06f6*/ 	.byte	0x07
	.zero		1


	//   ....[95]....
        /*06f8*/ 	.word	0x00004b10
        /*06fc*/ 	.word	0x00000000
        /*0700*/ 	.word	0x000000a8
        /*0704*/ 	.short	0x010a
        /*0706*/ 	.byte	0xff
	.zero		1


	//   ....[96]....
        /*0708*/ 	.word	0x00004e60
        /*070c*/ 	.word	0x00000000
        /*0710*/ 	.word	0x000000c0
        /*0714*/ 	.short	0x010a
        /*0716*/ 	.byte	0xff
	.zero		1


	//   ....[97]....
        /*0718*/ 	.word	0x00004f70
        /*071c*/ 	.word	0x00000000
        /*0720*/ 	.word	0x00000000
        /*0724*/ 	.short	0x0101
        /*0726*/ 	.byte	0xff
	.zero		1


	//   ....[98]....
        /*0728*/ 	.word	0x000059c0
        /*072c*/ 	.word	0x00000000
        /*0730*/ 	.word	0x00000070
        /*0734*/ 	.short	0x010a
        /*0736*/ 	.byte	0xff
	.zero		1


	//   ....[99]....
        /*0738*/ 	.word	0x00005a30
        /*073c*/ 	.word	0x0000006c
        /*0740*/ 	.word	0x000000e0
        /*0744*/ 	.short	0x010a
        /*0746*/ 	.byte	0xff
	.zero		1


	//   ....[100]....
        /*0748*/ 	.word	0x00005b10
        /*074c*/ 	.word	0x00000000
        /*0750*/ 	.word	0x00000070
        /*0754*/ 	.short	0x010a
        /*0756*/ 	.byte	0xff
	.zero		1


	//   ....[101]....
        /*0758*/ 	.word	0x00005c30
        /*075c*/ 	.word	0x00000000
        /*0760*/ 	.word	0x00000000
        /*0764*/ 	.short	0x0101
        /*0766*/ 	.byte	0xff
	.zero		1


	//   ....[102]....
        /*0768*/ 	.word	0x00005cb0
        /*076c*/ 	.word	0x0000006c
        /*0770*/ 	.word	0x000000e0
        /*0774*/ 	.short	0x010a
        /*0776*/ 	.byte	0xff
	.zero		1


	//   ....[103]....
        /*0778*/ 	.word	0x00006830
        /*077c*/ 	.word	0x00000037
        /*0780*/ 	.word	0x00000070
        /*0784*/ 	.short	0x010a
        /*0786*/ 	.byte	0xff
	.zero		1


	//   ....[104]....
        /*0788*/ 	.word	0x000068e0
        /*078c*/ 	.word	0x00000037
        /*0790*/ 	.word	0x00000070
        /*0794*/ 	.short	0x010a
        /*0796*/ 	.byte	0xff
	.zero		1


	//   ....[105]....
        /*0798*/ 	.word	0x00006a00
        /*079c*/ 	.word	0x00000000
        /*07a0*/ 	.word	0x00000000
        /*07a4*/ 	.short	0x0101
        /*07a6*/ 	.byte	0xff
	.zero		1


	//   ....[106]....
        /*07a8*/ 	.word	0x00007570
        /*07ac*/ 	.word	0x00000049
        /*07b0*/ 	.word	0x00000070
        /*07b4*/ 	.short	0x010a
        /*07b6*/ 	.byte	0xff
	.zero		1


	//   ....[107]....
        /*07b8*/ 	.word	0x00007620
        /*07bc*/ 	.word	0x00000049
        /*07c0*/ 	.word	0x00000070
        /*07c4*/ 	.short	0x010a
        /*07c6*/ 	.byte	0xff
	.zero		1


	//   ....[108]....
        /*07c8*/ 	.word	0x00007740
        /*07cc*/ 	.word	0x00000002
        /*07d0*/ 	.word	0x00000000
        /*07d4*/ 	.short	0x0101
        /*07d6*/ 	.byte	0xff
	.zero		1


	//   ....[109]....
        /*07d8*/ 	.word	0x000082e0
        /*07dc*/ 	.word	0x0000004c
        /*07e0*/ 	.word	0x00000070
        /*07e4*/ 	.short	0x010a
        /*07e6*/ 	.byte	0xff
	.zero		1


	//   ....[110]....
        /*07e8*/ 	.word	0x00008390
        /*07ec*/ 	.word	0x0000004c
        /*07f0*/ 	.word	0x00000070
        /*07f4*/ 	.short	0x010a
        /*07f6*/ 	.byte	0xff
	.zero		1


	//   ....[111]....
        /*07f8*/ 	.word	0x000084b0
        /*07fc*/ 	.word	0x00000000
        /*0800*/ 	.word	0x00000000
        /*0804*/ 	.short	0x0101
        /*0806*/ 	.byte	0xff
	.zero		1


	//   ....[112]....
        /*0808*/ 	.word	0x00008860
        /*080c*/ 	.word	0x000000ff
        /*0810*/ 	.word	0x00000000
        /*0814*/ 	.short	0x0101
        /*0816*/ 	.byte	0x05
	.zero		1


	//   ....[113]....
        /*0818*/ 	.word	0x000091a0
        /*081c*/ 	.word	0x00000003
        /*0820*/ 	.word	0x00000130
        /*0824*/ 	.short	0x010a
        /*0826*/ 	.byte	0xff
	.zero		1


	//   ....[114]....
        /*0828*/ 	.word	0x00009200
        /*082c*/ 	.word	0x00000002
        /*0830*/ 	.word	0x00000038
        /*0834*/ 	.short	0x010a
        /*0836*/ 	.byte	0xff
	.zero		1


	//   ....[115]....
        /*0838*/ 	.word	0x00009260
        /*083c*/ 	.word	0x00000002
        /*0840*/ 	.word	0x00000038
        /*0844*/ 	.short	0x010a
        /*0846*/ 	.byte	0xff
	.zero		1


	//   ....[116]....
        /*0848*/ 	.word	0x000092b0
        /*084c*/ 	.word	0x00000002
        /*0850*/ 	.word	0x000000c0
        /*0854*/ 	.short	0x010a
        /*0856*/ 	.byte	0xff
	.zero		1


	//   ....[117]....
        /*0858*/ 	.word	0x00009310
        /*085c*/ 	.word	0x00000000
        /*0860*/ 	.word	0x00000000
        /*0864*/ 	.short	0x010a
        /*0866*/ 	.byte	0xff
	.zero		1


	//   ....[118]....
        /*0868*/ 	.word	0x00009370
        /*086c*/ 	.word	0x00000000
        /*0870*/ 	.word	0x00000000
        /*0874*/ 	.short	0x010a
        /*0876*/ 	.byte	0xff
	.zero		1


	//   ....[119]....
        /*0878*/ 	.word	0x000093d0
        /*087c*/ 	.word	0x00000000
        /*0880*/ 	.word	0x00000000
        /*0884*/ 	.short	0x010a
        /*0886*/ 	.byte	0xff
	.zero		1


	//   ....[120]....
        /*0888*/ 	.word	0x00009430
        /*088c*/ 	.word	0x00000000
        /*0890*/ 	.word	0x00000000
        /*0894*/ 	.short	0x010a
        /*0896*/ 	.byte	0xff
	.zero		1


	//   ....[121]....
        /*0898*/ 	.word	0x00009490
        /*089c*/ 	.word	0x00000000
        /*08a0*/ 	.word	0x00000000
        /*08a4*/ 	.short	0x010a
        /*08a6*/ 	.byte	0xff
	.zero		1


	//   ....[122]....
        /*08a8*/ 	.word	0x000094f0
        /*08ac*/ 	.word	0x00000000
        /*08b0*/ 	.word	0x00000000
        /*08b4*/ 	.short	0x010a
        /*08b6*/ 	.byte	0xff
	.zero		1


	//   ....[123]....
        /*08b8*/ 	.word	0x00009540
        /*08bc*/ 	.word	0x00000000
        /*08c0*/ 	.word	0x00000120
        /*08c4*/ 	.short	0x010a
        /*08c6*/ 	.byte	0xff
	.zero		1


	//   ....[124]....
        /*08c8*/ 	.word	0x000095a0
        /*08cc*/ 	.word	0x00000000
        /*08d0*/ 	.word	0x000000d0
        /*08d4*/ 	.short	0x010a
        /*08d6*/ 	.byte	0xff
	.zero		1


	//   ....[125]....
        /*08d8*/ 	.word	0x000095f0
        /*08dc*/ 	.word	0x00000000
        /*08e0*/ 	.word	0x000000c0
        /*08e4*/ 	.short	0x010a
        /*08e6*/ 	.byte	0xff
	.zero		1


	//   ....[126]....
        /*08e8*/ 	.word	0x00009650
        /*08ec*/ 	.word	0x00000000
        /*08f0*/ 	.word	0x000000d0
        /*08f4*/ 	.short	0x010a
        /*08f6*/ 	.byte	0xff
	.zero		1


	//   ....[127]....
        /*08f8*/ 	.word	0x000096a0
        /*08fc*/ 	.word	0x00000000
        /*0900*/ 	.word	0x000000c0
        /*0904*/ 	.short	0x010a
        /*0906*/ 	.byte	0xff
	.zero		1


	//   ....[128]....
        /*0908*/ 	.word	0x00009700
        /*090c*/ 	.word	0x00000003
        /*0910*/ 	.word	0x00000100
        /*0914*/ 	.short	0x010a
        /*0916*/ 	.byte	0xff
	.zero		1


	//   ....[129]....
        /*0918*/ 	.word	0x00009760
        /*091c*/ 	.word	0x00000000
        /*0920*/ 	.word	0x00000000
        /*0924*/ 	.short	0x010a
        /*0926*/ 	.byte	0xff
	.zero		1


	//   ....[130]....
        /*0928*/ 	.word	0x000097c0
        /*092c*/ 	.word	0x00000000
        /*0930*/ 	.word	0x00000000
        /*0934*/ 	.short	0x010a
        /*0936*/ 	.byte	0xff
	.zero		1


	//   ....[131]....
        /*0938*/ 	.word	0x00009820
        /*093c*/ 	.word	0x00000000
        /*0940*/ 	.word	0x00000000
        /*0944*/ 	.short	0x010a
        /*0946*/ 	.byte	0xff
	.zero		1


	//   ....[132]....
        /*0948*/ 	.word	0x00009880
        /*094c*/ 	.word	0x00000000
        /*0950*/ 	.word	0x00000000
        /*0954*/ 	.short	0x010a
        /*0956*/ 	.byte	0xff
	.zero		1


	//   ....[133]....
        /*0958*/ 	.word	0x000098e0
        /*095c*/ 	.word	0x00000000
        /*0960*/ 	.word	0x00000000
        /*0964*/ 	.short	0x010a
        /*0966*/ 	.byte	0xff
	.zero		1


	//   ....[134]....
        /*0968*/ 	.word	0x00009930
        /*096c*/ 	.word	0x00000000
        /*0970*/ 	.word	0x000000c0
        /*0974*/ 	.short	0x010a
        /*0976*/ 	.byte	0xff
	.zero		1


	//   ....[135]....
        /*0978*/ 	.word	0x00009990
        /*097c*/ 	.word	0x00000000
        /*0980*/ 	.word	0x000000b8
        /*0984*/ 	.short	0x010a
        /*0986*/ 	.byte	0xff
	.zero		1


	//   ....[136]....
        /*0988*/ 	.word	0x000099f0
        /*098c*/ 	.word	0x00000003
        /*0990*/ 	.word	0x00000090
        /*0994*/ 	.short	0x010a
        /*0996*/ 	.byte	0xff
	.zero		1


	//   ....[137]....
        /*0998*/ 	.word	0x00009a50
        /*099c*/ 	.word	0x00000003
        /*09a0*/ 	.word	0x00000098
        /*09a4*/ 	.short	0x010a
        /*09a6*/ 	.byte	0xff
	.zero		1


	//   ....[138]....
        /*09a8*/ 	.word	0x00009ab0
        /*09ac*/ 	.word	0x00000003
        /*09b0*/ 	.word	0x000000a0
        /*09b4*/ 	.short	0x010a
        /*09b6*/ 	.byte	0xff
	.zero		1


	//   ....[139]....
        /*09b8*/ 	.word	0x00009b10
        /*09bc*/ 	.word	0x00000003
        /*09c0*/ 	.word	0x000000a8
        /*09c4*/ 	.short	0x010a
        /*09c6*/ 	.byte	0xff
	.zero		1


	//   ....[140]....
        /*09c8*/ 	.word	0x00009b70
        /*09cc*/ 	.word	0x00000000
        /*09d0*/ 	.word	0x00000090
        /*09d4*/ 	.short	0x010a
        /*09d6*/ 	.byte	0xff
	.zero		1


	//   ....[141]....
        /*09d8*/ 	.word	0x00009bd0
        /*09dc*/ 	.word	0x00000000
        /*09e0*/ 	.word	0x00000098
        /*09e4*/ 	.short	0x010a
        /*09e6*/ 	.byte	0xff
	.zero		1


	//   ....[142]....
        /*09e8*/ 	.word	0x00009c30
        /*09ec*/ 	.word	0x00000000
        /*09f0*/ 	.word	0x000000a0
        /*09f4*/ 	.short	0x010a
        /*09f6*/ 	.byte	0xff
	.zero		1


	//   ....[143]....
        /*09f8*/ 	.word	0x00009c80
        /*09fc*/ 	.word	0x00000000
        /*0a00*/ 	.word	0x000000c0
        /*0a04*/ 	.short	0x010a
        /*0a06*/ 	.byte	0xff
	.zero		1


	//   ....[144]....
        /*0a08*/ 	.word	0x00009cd0
        /*0a0c*/ 	.word	0x00000000
        /*0a10*/ 	.word	0x00000070
        /*0a14*/ 	.short	0x010a
        /*0a16*/ 	.byte	0xff
	.zero		1


	//   ....[145]....
        /*0a18*/ 	.word	0x00009d20
        /*0a1c*/ 	.word	0x0000006c
        /*0a20*/ 	.word	0x000000e0
        /*0a24*/ 	.short	0x010a
        /*0a26*/ 	.byte	0xff
	.zero		1


	//   ....[146]....
        /*0a28*/ 	.word	0x00009d70
        /*0a2c*/ 	.word	0x00000037
        /*0a30*/ 	.word	0x00000070
        /*0a34*/ 	.short	0x010a
        /*0a36*/ 	.byte	0xff
	.zero		1


	//   ....[147]....
        /*0a38*/ 	.word	0x00009dc0
        /*0a3c*/ 	.word	0x00000049
        /*0a40*/ 	.word	0x00000070
        /*0a44*/ 	.short	0x010a
        /*0a46*/ 	.byte	0xff
	.zero		1


	//   ....[148]....
        /*0a48*/ 	.word	0x00009e10
        /*0a4c*/ 	.word	0x0000004c
        /*0a50*/ 	.word	0x00000070
        /*0a54*/ 	.short	0x010a
        /*0a56*/ 	.byte	0xff
	.zero		1


	//----- nvinfo : EIATTR_NUM_MBARRIERS
	.align		4
.L_48:
        /*0a58*/ 	.byte	0x03, 0x38
        /*0a5a*/ 	.short	0x0028


	//----- nvinfo : EIATTR_EXIT_INSTR_OFFSETS
	.align		4
        /*0a5c*/ 	.byte	0x04, 0x1c
        /*0a5e*/ 	.short	(.L_50 - .L_49)


	//   ....[0]....
.L_49:
        /*0a60*/ 	.word	0x00002710


	//   ....[1]....
        /*0a64*/ 	.word	0x00002c00


	//   ....[2]....
        /*0a68*/ 	.word	0x00002c60


	//   ....[3]....
        /*0a6c*/ 	.word	0x00003ae0


	//   ....[4]....
        /*0a70*/ 	.word	0x00004b40


	//   ....[5]....
        /*0a74*/ 	.word	0x00004b80


	//   ....[6]....
        /*0a78*/ 	.word	0x00009190


	//----- nvinfo : EIATTR_MAX_THREADS
	.align		4
.L_50:
        /*0a7c*/ 	.byte	0x04, 0x05
        /*0a7e*/ 	.short	(.L_52 - .L_51)
.L_51:
        /*0a80*/ 	.word	0x00000100
        /*0a84*/ 	.word	0x00000001
        /*0a88*/ 	.word	0x00000001


	//----- nvinfo : EIATTR_CRS_STACK_SIZE
	.align		4
.L_52:
        /*0a8c*/ 	.byte	0x04, 0x1e
        /*0a8e*/ 	.short	(.L_54 - .L_53)
.L_53:
        /*0a90*/ 	.word	0x00000000


	//----- nvinfo : EIATTR_CBANK_PARAM_SIZE
	.align		4
.L_54:
        /*0a94*/ 	.byte	0x03, 0x19
        /*0a96*/ 	.short	0x0800


	//----- nvinfo : EIATTR_PARAM_CBANK
	.align		4
        /*0a98*/ 	.byte	0x04, 0x0a
        /*0a9a*/ 	.short	(.L_56 - .L_55)
	.align		4
.L_55:
        /*0a9c*/ 	.word	index@(.nv.constant0._ZN7cutlass13device_kernelINS_4gemm6kernel13GemmUniversalIN4cute5tupleIJiiiiEEENS1_10collective13CollectiveMmaINS1_35MainloopSm100TmaUmmaWarpSpecializedILi7ELi2ELi4ENS5_IJNS4_1CILi1EEESB_SB_EEEEENS5_IJNSA_ILi64EEENSA_ILi256EEESE_EEEaNS5_IJlSB_lEEEaSH_NS4_8TiledMMAINS4_8MMA_AtomIJNS4_15SM100_MMA_S8_SSIaaiLi64ELi256ELNS4_4UMMA5MajorE0ELSM_0ELNSL_8SaturateE0EEEEEENS4_6LayoutISC_NS5_IJNSA_ILi0EEESR_SR_EEEEENS5_IJNS4_10UnderscoreESU_SU_EEEEENS4_13SM90_TMA_LOADENS4_14ComposedLayoutINS4_7SwizzleILi2ELi4ELi3EEENS4_18smem_ptr_flag_bitsILi8EEENSQ_INS5_IJNSA_ILi8EEESE_EEENS5_IJSE_SB_EEEEEEEvNS4_8identityESX_S17_vS18_EENS_8epilogue10collective18CollectiveEpilogueINS1A_23Sm100TmaWarpSpecializedILi4ELi2ELi32ELb0ELb0EEEJSG_NS5_IJNSQ_ISE_SB_EES1F_EEEaSH_aSH_NS1A_6fusion15FusionCallbacksIS1E_NS1H_17LinearCombinationIaiaiLNS_15FloatRoundStyleE2EEESG_S1G_JEEENS4_5SM1004TMEM4LOAD26SM100_TMEM_LOAD_16dp32b32xESX_S17_NS4_39AutoVectorizingCopyWithAssumedAlignmentILi128EEENS4_14SM90_TMA_STOREES17_S1S_S1S_EEEvvEEEEvNT_6ParamsE)
        /*0aa0*/ 	.short	0x0380
        /*0aa2*/ 	.short	0x0800


	//----- nvinfo : EIATTR_SW_WAR
	.align		4
.L_56:
        /*0aa4*/ 	.byte	0x04, 0x36
        /*0aa6*/ 	.short	(.L_58 - .L_57)
.L_57:
        /*0aa8*/ 	.word	0x00000008
.L_58:


//--------------------- .nv.callgraph             --------------------------
	.section	.nv.callgraph,"",@"SHT_CUDA_CALLGRAPH"
	.align	4
	.sectionentsize	8
	.align		4
        /*0000*/ 	.word	0x00000000
	.align		4
        /*0004*/ 	.word	0xffffffff
	.align		4
        /*0008*/ 	.word	index@(_ZN7cutlass13device_kernelINS_4gemm6kernel13GemmUniversalIN4cute5tupleIJiiiiEEENS1_10collective13CollectiveMmaINS1_35MainloopSm100TmaUmmaWarpSpecializedILi7ELi2ELi4ENS5_IJNS4_1CILi1EEESB_SB_EEEEENS5_IJNSA_ILi64EEENSA_ILi256EEESE_EEEaNS5_IJlSB_lEEEaSH_NS4_8TiledMMAINS4_8MMA_AtomIJNS4_15SM100_MMA_S8_SSIaaiLi64ELi256ELNS4_4UMMA5MajorE0ELSM_0ELNSL_8SaturateE0EEEEEENS4_6LayoutISC_NS5_IJNSA_ILi0EEESR_SR_EEEEENS5_IJNS4_10UnderscoreESU_SU_EEEEENS4_13SM90_TMA_LOADENS4_14ComposedLayoutINS4_7SwizzleILi2ELi4ELi3EEENS4_18smem_ptr_flag_bitsILi8EEENSQ_INS5_IJNSA_ILi8EEESE_EEENS5_IJSE_SB_EEEEEEEvNS4_8identityESX_S17_vS18_EENS_8epilogue10collective18CollectiveEpilogueINS1A_23Sm100TmaWarpSpecializedILi4ELi2ELi32ELb0ELb0EEEJSG_NS5_IJNSQ_ISE_SB_EES1F_EEEaSH_aSH_NS1A_6fusion15FusionCallbacksIS1E_NS1H_17LinearCombinationIaiaiLNS_15FloatRoundStyleE2EEESG_S1G_JEEENS4_5SM1004TMEM4LOAD26SM100_TMEM_LOAD_16dp32b32xESX_S17_NS4_39AutoVectorizingCopyWithAssumedAlignmentILi128EEENS4_14SM90_TMA_STOREES17_S1S_S1S_EEEvvEEEEvNT_6ParamsE)
	.align		4
        /*000c*/ 	.word	index@(__assertfail)
	.align		4
        /*0010*/ 	.word	0x00000000
	.align		4
        /*0014*/ 	.word	0xfffffffe
	.align		4
        /*0018*/ 	.word	0x00000000
	.align		4
        /*001c*/ 	.word	0xfffffffd
	.align		4
        /*0020*/ 	.word	0x00000000
	.align		4
        /*0024*/ 	.word	0xfffffffc


//--------------------- .nv.constant4             --------------------------
	.section	.nv.constant4,"a",@progbits
	.align	8
	.align		8
.nv.constant4:
        /*0000*/ 	.dword	__assertfail
	.align		8
        /*0008*/ 	.dword	__unnamed_1
	.align		8
        /*0010*/ 	.dword	__unnamed_2
	.align		8
        /*0018*/ 	.dword	__unnamed_3
	.align		8
        /*0020*/ 	.dword	_ZN40_INTERNAL_dd20fd13_4_k_cu_45ea889c_321244cuda3std3__45__cpo5beginE
	.align		8
        /*0028*/ 	.dword	_ZN40_INTERNAL_dd20fd13_4_k_cu_45ea889c_321244cuda3std3__45__cpo3endE
	.align		8
        /*0030*/ 	.dword	_ZN40_INTERNAL_dd20fd13_4_k_cu_45ea889c_321244cuda3std3__45__cpo6cbeginE
	.align		8
        /*0038*/ 	.dword	_ZN40_INTERNAL_dd20fd13_4_k_cu_45ea889c_321244cuda3std3__45__cpo4cendE
	.align		8
        /*0040*/ 	.dword	_ZN40_INTERNAL_dd20fd13_4_k_cu_45ea889c_321244cuda3std3__442_GLOBAL__N__dd20fd13_4_k_cu_45ea889c_321246ignoreE
	.align		8
        /*0048*/ 	.dword	_ZN40_INTERNAL_dd20fd13_4_k_cu_45ea889c_321244cuda3std3__419piecewise_constructE
	.align		8
        /*0050*/ 	.dword	_ZN40_INTERNAL_dd20fd13_4_k_cu_45ea889c_321244cuda3std3__48in_placeE
	.align		8
        /*0058*/ 	.dword	_ZN40_INTERNAL_dd20fd13_4_k_cu_45ea889c_321244cuda3std6ranges3__45__cpo4swapE
	.align		8
        /*0060*/ 	.dword	_ZN40_INTERNAL_dd20fd13_4_k_cu_45ea889c_321244cuda3std6ranges3__45__cpo9iter_moveE
	.align		8
        /*0068*/ 	.dword	_ZN40_INTERNAL_dd20fd13_4_k_cu_45ea889c_321244cute7productE
	.align		8
        /*0070*/ 	.dword	_ZN40_INTERNAL_dd20fd13_4_k_cu_45ea889c_321244cute1_E
	.align		8
        /*0078*/ 	.dword	$str$25
	.align		8
        /*0080*/ 	.dword	$str$26
	.align		8
        /*0088*/ 	.dword	$str$27
	.align		8
        /*0090*/ 	.dword	$str$28


//--------------------- .text._ZN7cutlass13device_kernelINS_4gemm6kernel13GemmUniversalIN4cute5tupleIJiiiiEEENS1_10collective13CollectiveMmaINS1_35MainloopSm100TmaUmmaWarpSpecializedILi7ELi2ELi4ENS5_IJNS4_1CILi1EEESB_SB_EEEEENS5_IJNSA_ILi64EEENSA_ILi256EEESE_EEEaNS5_IJlSB_lEEEaSH_NS4_8TiledMMAINS4_8MMA_AtomIJNS4_15SM100_MMA_S8_SSIaaiLi64ELi256ELNS4_4UMMA5MajorE0ELSM_0ELNSL_8SaturateE0EEEEEENS4_6LayoutISC_NS5_IJNSA_ILi0EEESR_SR_EEEEENS5_IJNS4_10UnderscoreESU_SU_EEEEENS4_13SM90_TMA_LOADENS4_14ComposedLayoutINS4_7SwizzleILi2ELi4ELi3EEENS4_18smem_ptr_flag_bitsILi8EEENSQ_INS5_IJNSA_ILi8EEESE_EEENS5_IJSE_SB_EEEEEEEvNS4_8identityESX_S17_vS18_EENS_8epilogue10collective18CollectiveEpilogueINS1A_23Sm100TmaWarpSpecializedILi4ELi2ELi32ELb0ELb0EEEJSG_NS5_IJNSQ_ISE_SB_EES1F_EEEaSH_aSH_NS1A_6fusion15FusionCallbacksIS1E_NS1H_17LinearCombinationIaiaiLNS_15FloatRoundStyleE2EEESG_S1G_JEEENS4_5SM1004TMEM4LOAD26SM100_TMEM_LOAD_16dp32b32xESX_S17_NS4_39AutoVectorizingCopyWithAssumedAlignmentILi128EEENS4_14SM90_TMA_STOREES17_S1S_S1S_EEEvvEEEEvNT_6ParamsE --------------------------
	.section	.text._ZN7cutlass13device_kernelINS_4gemm6kernel13GemmUniversalIN4cute5tupleIJiiiiEEENS1_10collective13CollectiveMmaINS1_35MainloopSm100TmaUmmaWarpSpecializedILi7ELi2ELi4ENS5_IJNS4_1CILi1EEESB_SB_EEEEENS5_IJNSA_ILi64EEENSA_ILi256EEESE_EEEaNS5_IJlSB_lEEEaSH_NS4_8TiledMMAINS4_8MMA_AtomIJNS4_15SM100_MMA_S8_SSIaaiLi64ELi256ELNS4_4UMMA5MajorE0ELSM_0ELNSL_8SaturateE0EEEEEENS4_6LayoutISC_NS5_IJNSA_ILi0EEESR_SR_EEEEENS5_IJNS4_10UnderscoreESU_SU_EEEEENS4_13SM90_TMA_LOADENS4_14ComposedLayoutINS4_7SwizzleILi2ELi4ELi3EEENS4_18smem_ptr_flag_bitsILi8EEENSQ_INS5_IJNSA_ILi8EEESE_EEENS5_IJSE_SB_EEEEEEEvNS4_8identityESX_S17_vS18_EENS_8epilogue10collective18CollectiveEpilogueINS1A_23Sm100TmaWarpSpecializedILi4ELi2ELi32ELb0ELb0EEEJSG_NS5_IJNSQ_ISE_SB_EES1F_EEEaSH_aSH_NS1A_6fusion15FusionCallbacksIS1E_NS1H_17LinearCombinationIaiaiLNS_15FloatRoundStyleE2EEESG_S1G_JEEENS4_5SM1004TMEM4LOAD26SM100_TMEM_LOAD_16dp32b32xESX_S17_NS4_39AutoVectorizingCopyWithAssumedAlignmentILi128EEENS4_14SM90_TMA_STOREES17_S1S_S1S_EEEvvEEEEvNT_6ParamsE,"ax",@progbits
	.align	128
.text._ZN7cutlass13device_kernelINS_4gemm6kernel13GemmUniversalIN4cute5tupleIJiiiiEEENS1_10collective13CollectiveMmaINS1_35MainloopSm100TmaUmmaWarpSpecializedILi7ELi2ELi4ENS5_IJNS4_1CILi1EEESB_SB_EEEEENS5_IJNSA_ILi64EEENSA_ILi256EEESE_EEEaNS5_IJlSB_lEEEaSH_NS4_8TiledMMAINS4_8MMA_AtomIJNS4_15SM100_MMA_S8_SSIaaiLi64ELi256ELNS4_4UMMA5MajorE0ELSM_0ELNSL_8SaturateE0EEEEEENS4_6LayoutISC_NS5_IJNSA_ILi0EEESR_SR_EEEEENS5_IJNS4_10UnderscoreESU_SU_EEEEENS4_13SM90_TMA_LOADENS4_14ComposedLayoutINS4_7SwizzleILi2ELi4ELi3EEENS4_18smem_ptr_flag_bitsILi8EEENSQ_INS5_IJNSA_ILi8EEESE_EEENS5_IJSE_SB_EEEEEEEvNS4_8identityESX_S17_vS18_EENS_8epilogue10collective18CollectiveEpilogueINS1A_23Sm100TmaWarpSpecializedILi4ELi2ELi32ELb0ELb0EEEJSG_NS5_IJNSQ_ISE_SB_EES1F_EEEaSH_aSH_NS1A_6fusion15FusionCallbacksIS1E_NS1H_17LinearCombinationIaiaiLNS_15FloatRoundStyleE2EEESG_S1G_JEEENS4_5SM1004TMEM4LOAD26SM100_TMEM_LOAD_16dp32b32xESX_S17_NS4_39AutoVectorizingCopyWithAssumedAlignmentILi128EEENS4_14SM90_TMA_STOREES17_S1S_S1S_EEEvvEEEEvNT_6ParamsE:
        .type           _ZN7cutlass13device_kernelINS_4gemm6kernel13GemmUniversalIN4cute5tupleIJiiiiEEENS1_10collective13CollectiveMmaINS1_35MainloopSm100TmaUmmaWarpSpecializedILi7ELi2ELi4ENS5_IJNS4_1CILi1EEESB_SB_EEEEENS5_IJNSA_ILi64EEENSA_ILi256EEESE_EEEaNS5_IJlSB_lEEEaSH_NS4_8TiledMMAINS4_8MMA_AtomIJNS4_15SM100_MMA_S8_SSIaaiLi64ELi256ELNS4_4UMMA5MajorE0ELSM_0ELNSL_8SaturateE0EEEEEENS4_6LayoutISC_NS5_IJNSA_ILi0EEESR_SR_EEEEENS5_IJNS4_10UnderscoreESU_SU_EEEEENS4_13SM90_TMA_LOADENS4_14ComposedLayoutINS4_7SwizzleILi2ELi4ELi3EEENS4_18smem_ptr_flag_bitsILi8EEENSQ_INS5_IJNSA_ILi8EEESE_EEENS5_IJSE_SB_EEEEEEEvNS4_8identityESX_S17_vS18_EENS_8epilogue10collective18CollectiveEpilogueINS1A_23Sm100TmaWarpSpecializedILi4ELi2ELi32ELb0ELb0EEEJSG_NS5_IJNSQ_ISE_SB_EES1F_EEEaSH_aSH_NS1A_6fusion15FusionCallbacksIS1E_NS1H_17LinearCombinationIaiaiLNS_15FloatRoundStyleE2EEESG_S1G_JEEENS4_5SM1004TMEM4LOAD26SM100_TMEM_LOAD_16dp32b32xESX_S17_NS4_39AutoVectorizingCopyWithAssumedAlignmentILi128EEENS4_14SM90_TMA_STOREES17_S1S_S1S_EEEvvEEEEvNT_6ParamsE,@function
        .size           _ZN7cutlass13device_kernelINS_4gemm6kernel13GemmUniversalIN4cute5tupleIJiiiiEEENS1_10collective13CollectiveMmaINS1_35MainloopSm100TmaUmmaWarpSpecializedILi7ELi2ELi4ENS5_IJNS4_1CILi1EEESB_SB_EEEEENS5_IJNSA_ILi64EEENSA_ILi256EEESE_EEEaNS5_IJlSB_lEEEaSH_NS4_8TiledMMAINS4_8MMA_AtomIJNS4_15SM100_MMA_S8_SSIaaiLi64ELi256ELNS4_4UMMA5MajorE0ELSM_0ELNSL_8SaturateE0EEEEEENS4_6LayoutISC_NS5_IJNSA_ILi0EEESR_SR_EEEEENS5_IJNS4_10UnderscoreESU_SU_EEEEENS4_13SM90_TMA_LOADENS4_14ComposedLayoutINS4_7SwizzleILi2ELi4ELi3EEENS4_18smem_ptr_flag_bitsILi8EEENSQ_INS5_IJNSA_ILi8EEESE_EEENS5_IJSE_SB_EEEEEEEvNS4_8identityESX_S17_vS18_EENS_8epilogue10collective18CollectiveEpilogueINS1A_23Sm100TmaWarpSpecializedILi4ELi2ELi32ELb0ELb0EEEJSG_NS5_IJNSQ_ISE_SB_EES1F_EEEaSH_aSH_NS1A_6fusion15FusionCallbacksIS1E_NS1H_17LinearCombinationIaiaiLNS_15FloatRoundStyleE2EEESG_S1G_JEEENS4_5SM1004TMEM4LOAD26SM100_TMEM_LOAD_16dp32b32xESX_S17_NS4_39AutoVectorizingCopyWithAssumedAlignmentILi128EEENS4_14SM90_TMA_STOREES17_S1S_S1S_EEEvvEEEEvNT_6ParamsE,(.L_x_179 - _ZN7cutlass13device_kernelINS_4gemm6kernel13GemmUniversalIN4cute5tupleIJiiiiEEENS1_10collective13CollectiveMmaINS1_35MainloopSm100TmaUmmaWarpSpecializedILi7ELi2ELi4ENS5_IJNS4_1CILi1EEESB_SB_EEEEENS5_IJNSA_ILi64EEENSA_ILi256EEESE_EEEaNS5_IJlSB_lEEEaSH_NS4_8TiledMMAINS4_8MMA_AtomIJNS4_15SM100_MMA_S8_SSIaaiLi64ELi256ELNS4_4UMMA5MajorE0ELSM_0ELNSL_8SaturateE0EEEEEENS4_6LayoutISC_NS5_IJNSA_ILi0EEESR_SR_EEEEENS5_IJNS4_10UnderscoreESU_SU_EEEEENS4_13SM90_TMA_LOADENS4_14ComposedLayoutINS4_7SwizzleILi2ELi4ELi3EEENS4_18smem_ptr_flag_bitsILi8EEENSQ_INS5_IJNSA_ILi8EEESE_EEENS5_IJSE_SB_EEEEEEEvNS4_8identityESX_S17_vS18_EENS_8epilogue10collective18CollectiveEpilogueINS1A_23Sm100TmaWarpSpecializedILi4ELi2ELi32ELb0ELb0EEEJSG_NS5_IJNSQ_ISE_SB_EES1F_EEEaSH_aSH_NS1A_6fusion15FusionCallbacksIS1E_NS1H_17LinearCombinationIaiaiLNS_15FloatRoundStyleE2EEESG_S1G_JEEENS4_5SM1004TMEM4LOAD26SM100_TMEM_LOAD_16dp32b32xESX_S17_NS4_39AutoVectorizingCopyWithAssumedAlignmentILi128EEENS4_14SM90_TMA_STOREES17_S1S_S1S_EEEvvEEEEvNT_6ParamsE)
        .other          _ZN7cutlass13device_kernelINS_4gemm6kernel13GemmUniversalIN4cute5tupleIJiiiiEEENS1_10collective13CollectiveMmaINS1_35MainloopSm100TmaUmmaWarpSpecializedILi7ELi2ELi4ENS5_IJNS4_1CILi1EEESB_SB_EEEEENS5_IJNSA_ILi64EEENSA_ILi256EEESE_EEEaNS5_IJlSB_lEEEaSH_NS4_8TiledMMAINS4_8MMA_AtomIJNS4_15SM100_MMA_S8_SSIaaiLi64ELi256ELNS4_4UMMA5MajorE0ELSM_0ELNSL_8SaturateE0EEEEEENS4_6LayoutISC_NS5_IJNSA_ILi0EEESR_SR_EEEEENS5_IJNS4_10UnderscoreESU_SU_EEEEENS4_13SM90_TMA_LOADENS4_14ComposedLayoutINS4_7SwizzleILi2ELi4ELi3EEENS4_18smem_ptr_flag_bitsILi8EEENSQ_INS5_IJNSA_ILi8EEESE_EEENS5_IJSE_SB_EEEEEEEvNS4_8identityESX_S17_vS18_EENS_8epilogue10collective18CollectiveEpilogueINS1A_23Sm100TmaWarpSpecializedILi4ELi2ELi32ELb0ELb0EEEJSG_NS5_IJNSQ_ISE_SB_EES1F_EEEaSH_aSH_NS1A_6fusion15FusionCallbacksIS1E_NS1H_17LinearCombinationIaiaiLNS_15FloatRoundStyleE2EEESG_S1G_JEEENS4_5SM1004TMEM4LOAD26SM100_TMEM_LOAD_16dp32b32xESX_S17_NS4_39AutoVectorizingCopyWithAssumedAlignmentILi128EEENS4_14SM90_TMA_STOREES17_S1S_S1S_EEEvvEEEEvNT_6ParamsE,@"STO_CUDA_ENTRY STV_DEFAULT"
_ZN7cutlass13device_kernelINS_4gemm6kernel13GemmUniversalIN4cute5tupleIJiiiiEEENS1_10collective13CollectiveMmaINS1_35MainloopSm100TmaUmmaWarpSpecializedILi7ELi2ELi4ENS5_IJNS4_1CILi1EEESB_SB_EEEEENS5_IJNSA_ILi64EEENSA_ILi256EEESE_EEEaNS5_IJlSB_lEEEaSH_NS4_8TiledMMAINS4_8MMA_AtomIJNS4_15SM100_MMA_S8_SSIaaiLi64ELi256ELNS4_4UMMA5MajorE0ELSM_0ELNSL_8SaturateE0EEEEEENS4_6LayoutISC_NS5_IJNSA_ILi0EEESR_SR_EEEEENS5_IJNS4_10UnderscoreESU_SU_EEEEENS4_13SM90_TMA_LOADENS4_14ComposedLayoutINS4_7SwizzleILi2ELi4ELi3EEENS4_18smem_ptr_flag_bitsILi8EEENSQ_INS5_IJNSA_ILi8EEESE_EEENS5_IJSE_SB_EEEEEEEvNS4_8identityESX_S17_vS18_EENS_8epilogue10collective18CollectiveEpilogueINS1A_23Sm100TmaWarpSpecializedILi4ELi2ELi32ELb0ELb0EEEJSG_NS5_IJNSQ_ISE_SB_EES1F_EEEaSH_aSH_NS1A_6fusion15FusionCallbacksIS1E_NS1H_17LinearCombinationIaiaiLNS_15FloatRoundStyleE2EEESG_S1G_JEEENS4_5SM1004TMEM4LOAD26SM100_TMEM_LOAD_16dp32b32xESX_S17_NS4_39AutoVectorizingCopyWithAssumedAlignmentILi128EEENS4_14SM90_TMA_STOREES17_S1S_S1S_EEEvvEEEEvNT_6ParamsE:
[----:B------:R-:W1:Y:S01]  /*0000*/  LDC R1, c[0x0][0x37c] ;  /* 0x0000df00ff017b82 */ /* 0x000e620000000800 */
[----:B------:R-:W2:Y:S01]  /*0010*/  S2R R103, SR_TID.X ;  /* 0x0000000000677919 */ /* 0x000ea20000002100 */
[----:B------:R-:W3:Y:S01]  /*0020*/  LDCU.64 UR4, c[0x0][0x890] ;  /* 0x00011200ff0477ac */ /* 0x000ee20008000a00 */
[----:B------:R-:W-:Y:S02]  /*0030*/  PRMT R91, RZ, 0x7610, R91 ;  /* 0x00007610ff5b7816 */ /* 0x000fe4000000005b */
[----:B------:R-:W-:Y:S01]  /*0040*/  ELECT P5, URZ, PT ;  /* 0x0000000000ff782f */ /* 0x000fe200038a0000 */
[----:B------:R-:W4:Y:S01]  /*0050*/  LDCU.64 UR46, c[0x0][0x358] ;  /* 0x00006b00ff2e77ac */ /* 0x000f220008000a00 */
[----:B---3--:R-:W-:-:S04]  /*0060*/  UISETP.NE.U32.AND UP0, UPT, UR4, URZ, UPT ;  /* 0x000000ff0400728c */ /* 0x008fc8000bf05070 */
[----:B------:R-:W-:Y:S01]  /*0070*/  UISETP.NE.AND.EX UP0, UPT, UR5, URZ, UPT, UP0 ;  /* 0x000000ff0500728c */ /* 0x000fe2000bf05300 */
[----:B--2---:R-:W-:-:S05]  /*0080*/  SHF.R.U32.HI R96, RZ, 0x5, R103 ;  /* 0x00000005ff607819 */ /* 0x004fca0000011667 */
[----:B------:R-:W2:Y:S02]  /*0090*/  SHFL.IDX PT, R0, R96, RZ, 0x1f ;  /* 0x00001fff60007589 */ /* 0x000ea400000e0000 */
[----:B--2---:R-:W-:Y:S01]  /*00a0*/  R2UR UR8, R0 ;  /* 0x00000000000872ca */ /* 0x004fe200000e0000 */
[----:B-1--4-:R-:W-:-:S14]  /*00b0*/  BRA.U UP0, `(.L_x_0) ;  /* 0x00000001002c7547 */ /* 0x012fdc000b800000 */
[----:B------:R-:W1:Y:S02]  /*00c0*/  LDCU.64 UR6, c[0x0][0x888] ;  /* 0x00011100ff0677ac */ /* 0x000e640008000a00 */
[----:B-1----:R-:W-:-:S04]  /*00d0*/  UISETP.NE.U32.AND UP0, UPT, UR6, URZ, UPT ;  /* 0x000000ff0600728c */ /* 0x002fc8000bf05070 */
[----:B------:R-:W-:-:S09]  /*00e0*/  UISETP.NE.AND.EX UP0, UPT, UR7, URZ, UPT, UP0 ;  /* 0x000000ff0700728c */ /* 0x000fd2000bf05300 */
[----:B------:R-:W-:Y:S05]  /*00f0*/  BRA.U !UP0, `(.L_x_1) ;  /* 0x0000000108107547 */ /* 0x000fea000b800000 */
[----:B------:R-:W1:Y:S02]  /*0100*/  LDC.64 R50, c[0x0][0x888] ;  /* 0x00022200ff327b82 */ /* 0x000e640000000a00 */
[----:B-1----:R1:W5:Y:S01]  /*0110*/  LDG.E R50, desc[UR46][R50.64] ;  /* 0x0000002e32327981 */ /* 0x002362000c1e1900 */
[----:B------:R-:W-:Y:S01]  /*0120*/  HFMA2 R91, -RZ, RZ, 0, 5.9604644775390625e-08 ;  /* 0x00000001ff5b7431 */ /* 0x000fe200000001ff */
[----:B------:R-:W-:Y:S05]  /*0130*/  BRA `(.L_x_0) ;  /* 0x00000000000c7947 */ /* 0x000fea0003800000 */
.L_x_1:
[----:B------:R-:W1:Y:S01]  /*0140*/  LDCU UR6, c[0x0][0x880] ;  /* 0x00011000ff0677ac */ /* 0x000e620008000800 */
[----:B------:R-:W-:Y:S01]  /*0150*/  HFMA2 R91, -RZ, RZ, 0, 5.9604644775390625e-08 ;  /* 0x00000001ff5b7431 */ /* 0x000fe200000001ff */
[----:B-1----:R-:W-:-:S07]  /*0160*/  MOV R50, UR6 ;  /* 0x0000000600327c02 */ /* 0x002fce0008000f00 */
.L_x_0:
[----:B------:R-:W2:Y:S02]  /*0170*/  LDCU.64 UR6, c[0x0][0x8b0] ;  /* 0x00011600ff0677ac */ /* 0x000ea40008000a00 */
[----:B--2---:R-:W-:-:S04]  /*0180*/  UISETP.NE.U32.AND UP0, UPT, UR6, URZ, UPT ;  /* 0x000000ff0600728c */ /* 0x004fc8000bf05070 */
[----:B------:R-:W-:-:S09]  /*0190*/  UISETP.NE.AND.EX UP0, UPT, UR7, URZ, UPT, UP0 ;  /* 0x000000ff0700728c */ /* 0x000fd2000bf05300 */
[----:B------:R-:W-:Y:S05]  /*01a0*/  BRA.U UP0, `(.L_x_2) ;  /* 0x0000000100247547 */ /* 0x000fea000b800000 */
[----:B------:R-:W2:Y:S02]  /*01b0*/  LDCU.64 UR6, c[0x0][0x8a8] ;  /* 0x00011500ff0677ac */ /* 0x000ea40008000a00 */
[----:B--2---:R-:W-:-:S04]  /*01c0*/  UISETP.NE.U32.AND UP0, UPT, UR6, URZ, UPT ;  /* 0x000000ff0600728c */ /* 0x004fc8000bf05070 */
[----:B------:R-:W-:-:S09]  /*01d0*/  UISETP.NE.AND.EX UP0, UPT, UR7, URZ, UPT, UP0 ;  /* 0x000000ff0700728c */ /* 0x000fd2000bf05300 */
[----:B------:R-:W-:Y:S05]  /*01e0*/  BRA.U !UP0, `(.L_x_3) ;  /* 0x00000001080c7547 */ /* 0x000fea000b800000 */
[----:B------:R-:W2:Y:S02]  /*01f0*/  LDC.64 R2, c[0x0][0x8a8] ;  /* 0x00022a00ff027b82 */ /* 0x000ea40000000a00 */
[----:B--2---:R2:W5:Y:S01]  /*0200*/  LDG.E R47, desc[UR46][R2.64] ;  /* 0x0000002e022f7981 */ /* 0x004562000c1e1900 */
[----:B------:R-:W-:Y:S05]  /*0210*/  BRA `(.L_x_2) ;  /* 0x0000000000087947 */ /* 0x000fea0003800000 */
.L_x_3:
[----:B------:R-:W2:Y:S02]  /*0220*/  LDCU UR6, c[0x0][0x8a0] ;  /* 0x00011400ff0677ac */ /* 0x000ea40008000800 */
[----:B--2---:R-:W-:Y:S02]  /*0230*/  MOV R47, UR6 ;  /* 0x00000006002f7c02 */ /* 0x004fe40008000f00 */
.L_x_2:
[----:B------:R-:W-:Y:S01]  /*0240*/  IMAD.U32 R0, RZ, RZ, UR8 ;  /* 0x00000008ff007e24 */ /* 0x000fe2000f8e00ff */
[----:B------:R-:W-:Y:S04]  /*0250*/  BSSY.RECONVERGENT B0, `(.L_x_4) ;  /* 0x000000c000007945 */ /* 0x000fe80003800200 */
[C---:B------:R-:W-:Y:S02]  /*0260*/  ISETP.NE.OR P1, PT, R0.reuse, 0x1, !P5 ;  /* 0x000000010000780c */ /* 0x040fe40006f25670 */
[----:B------:R-:W-:-:S11]  /*0270*/  ISETP.NE.OR P0, PT, R0, 0x3, !P5 ;  /* 0x000000030000780c */ /* 0x000fd60006f05670 */
[----:B------:R-:W-:Y:S05]  /*0280*/  @P1 BRA `(.L_x_5) ;  /* 0x0000000000201947 */ /* 0x000fea0003800000 */
[----:B------:R-:W3:Y:S02]  /*0290*/  LDCU.64 UR6, c[0x0][0x348] ;  /* 0x00006900ff0677ac */ /* 0x000ee40008000a00 */
[----:B---3--:R-:W-:Y:S02]  /*02a0*/  UIADD3 UR10, UP1, UPT, UR6, 0x80, URZ ;  /* 0x00000080060a7890 */ /* 0x008fe4000ff3e0ff */
[----:B------:R-:W-:Y:S02]  /*02b0*/  UIADD3 UR6, UP0, UPT, UR6, 0x180, URZ ;  /* 0x0000018006067890 */ /* 0x000fe4000ff1e0ff */
[----:B------:R-:W-:Y:S02]  /*02c0*/  UIADD3.X UR11, UPT, UPT, URZ, UR7, URZ, UP1, !UPT ;  /* 0x00000007ff0b7290 */ /* 0x000fe40008ffe4ff */
[----:B------:R-:W-:-:S07]  /*02d0*/  UIADD3.X UR7, UPT, UPT, URZ, UR7, URZ, UP0, !UPT ;  /* 0x00000007ff077290 */ /* 0x000fce00087fe4ff */
[----:B------:R3:W-:Y:S02]  /*02e0*/  UTMACCTL.PF [UR10] ;  /* 0x000000000a0079b9 */ /* 0x0007e40008040000 */
[----:B------:R3:W-:Y:S02]  /*02f0*/  UTMACCTL.PF [UR6] ;  /* 0x00000000060079b9 */ /* 0x0007e40008040000 */
[----:B---3--:R-:W-:Y:S01]  /*0300*/  NOP ;  /* 0x0000000000007918 */ /* 0x008fe20000000000 */
.L_x_5:
[----:B------:R-:W-:Y:S05]  /*0310*/  BSYNC.RECONVERGENT B0 ;  /* 0x0000000000007941 */ /* 0x000fea0003800200 */
.L_x_4:
[----:B------:R-:W-:Y:S04]  /*0320*/  BSSY.RECONVERGENT B0, `(.L_x_6) ;  /* 0x000000a000007945 */ /* 0x000fe80003800200 */
        /* <DEDUP_REMOVED lines=9> */
.L_x_7:
[----:B------:R-:W-:Y:S05]  /*03c0*/  BSYNC.RECONVERGENT B0 ;  /* 0x0000000000007941 */ /* 0x000fea0003800200 */
.L_x_6:
[----:B------:R-:W3:Y:S01]  /*03d0*/  LDCU.64 UR6, c[0x0][0x888] ;  /* 0x00011100ff0677ac */ /* 0x000ee20008000a00 */
[----:B------:R-:W-:Y:S02]  /*03e0*/  UISETP.EQ.U32.AND UP1, UPT, UR4, URZ, UPT ;  /* 0x000000ff0400728c */ /* 0x000fe4000bf22070 */
[----:B------:R-:W-:Y:S02]  /*03f0*/  UPLOP3.LUT UP2, UPT, UPT, UPT, UPT, 0x80, 0x8 ;  /* 0x000000000008789c */ /* 0x000fe40003f4f070 */
[----:B---3--:R-:W-:-:S04]  /*0400*/  UISETP.NE.U32.AND UP0, UPT, UR6, URZ, UPT ;  /* 0x000000ff0600728c */ /* 0x008fc8000bf05070 */
[----:B------:R-:W-:-:S04]  /*0410*/  UISETP.NE.AND.EX UP0, UPT, UR7, URZ, UPT, UP0 ;  /* 0x000000ff0700728c */ /* 0x000fc8000bf05300 */
[----:B------:R-:W-:-:S04]  /*0420*/  UISETP.EQ.OR.EX UP3, UPT, UR5, URZ, !UP0, UP1 ;  /* 0x000000ff0500728c */ /* 0x000fc8000c762710 */
[----:B------:R-:W-:-:S05]  /*0430*/  UP2UR UR50, UPR, URZ, 0x8 ;  /* 0x00000008ff327883 */ /* 0x000fca0008000000 */
[----:B------:R-:W-:Y:S07]  /*0440*/  BRA.U !UP3, `(.L_x_8) ;  /* 0x000000010b207547 */ /* 0x000fee000b800000 */
[----:B-----5:R-:W-:Y:S01]  /*0450*/  R2UR UR6, R50 ;  /* 0x00000000320672ca */ /* 0x020fe200000e0000 */
[----:B------:R-:W-:Y:S02]  /*0460*/  UISETP.NE.U32.AND UP2, UPT, UR4, URZ, UPT ;  /* 0x000000ff0400728c */ /* 0x000fe4000bf45070 */
[----:B------:R-:W-:Y:S02]  /*0470*/  USEL UR4, URZ, 0xffffffff, UP0 ;  /* 0xffffffffff047887 */ /* 0x000fe40008000000 */
[----:B------:R-:W-:-:S08]  /*0480*/  UISETP.NE.AND.EX UP2, UPT, UR5, URZ, UPT, UP2 ;  /* 0x000000ff0500728c */ /* 0x000fd0000bf45320 */
[----:B------:R-:W-:-:S04]  /*0490*/  UISETP.NE.AND UP1, UPT, UR6, URZ, UPT ;  /* 0x000000ff0600728c */ /* 0x000fc8000bf25270 */
[----:B------:R-:W-:-:S04]  /*04a0*/  @!UP2 USEL UR4, URZ, 0xffffffff, UP1 ;  /* 0xffffffffff04a887 */ /* 0x000fc80008800000 */
[----:B------:R-:W-:-:S04]  /*04b0*/  ULOP3.LUT UR4, UR4, 0x1, URZ, 0xc0, !UPT ;  /* 0x0000000104047892 */ /* 0x000fc8000f8ec0ff */
[----:B------:R-:W-:-:S11]  /*04c0*/  UISETP.NE.U32.AND UP2, UPT, UR4, 0x1, UPT ;  /* 0x000000010400788c */ /* 0x000fd6000bf45070 */
.L_x_8:
[----:B--2---:R-:W2:Y:S01]  /*04d0*/  SHFL.IDX PT, R2, R96, RZ, 0x1f ;  /* 0x00001fff60027589 */ /* 0x004ea200000e0000 */
[----:B------:R-:W-:-:S04]  /*04e0*/  UISETP.NE.AND UP1, UPT, UR8, 0x2, UPT ;  /* 0x000000020800788c */ /* 0x000fc8000bf25270 */
[----:B------:R-:W-:Y:S01]  /*04f0*/  USEL UR6, URZ, 0x1, UP1 ;  /* 0x00000001ff067887 */ /* 0x000fe20008800000 */
[----:B--2---:R-:W-:-:S13]  /*0500*/  ISETP.NE.AND P0, PT, R2, RZ, PT ;  /* 0x000000ff0200720c */ /* 0x004fda0003f05270 */
[----:B------:R-:W-:Y:S05]  /*0510*/  @P0 BRA `(.L_x_9) ;  /* 0x0000000000600947 */ /* 0x000fea0003800000 */
[----:B------:R-:W2:Y:S01]  /*0520*/  S2UR UR5, SR_CgaCtaId ;  /* 0x00000000000579c3 */ /* 0x000ea20000008800 */
[----:B------:R-:W-:Y:S01]  /*0530*/  UMOV UR7, 0x400 ;  /* 0x0000040000077882 */ /* 0x000fe20000000000 */
[----:B------:R-:W-:Y:S01]  /*0540*/  UMOV UR4, 0x1 ;  /* 0x0000000100047882 */ /* 0x000fe20000000000 */
[----:B------:R-:W-:Y:S01]  /*0550*/  ELECT P0, URZ, PT ;  /* 0x0000000000ff782f */ /* 0x000fe20003800000 */
[----:B------:R-:W-:-:S04]  /*0560*/  UIADD3 UR10, UPT, UPT, -UR4, 0x100000, URZ ;  /* 0x00100000040a7890 */ /* 0x000fc8000fffe1ff */
[----:B------:R-:W-:Y:S02]  /*0570*/  USHF.L.U32 UR11, UR10, 0xb, URZ ;  /* 0x0000000b0a0b7899 */ /* 0x000fe400080006ff */
[----:B------:R-:W-:Y:S02]  /*0580*/  USHF.L.U32 UR10, UR10, 0x1, URZ ;  /* 0x000000010a0a7899 */ /* 0x000fe400080006ff */
[----:B--2---:R-:W-:Y:S01]  /*0590*/  ULEA UR5, UR5, UR7, 0x18 ;  /* 0x0000000705057291 */ /* 0x004fe2000f8ec0ff */
[----:B------:R-:W2:Y:S11]  /*05a0*/  FENCE.VIEW.ASYNC.S ;  /* 0x00000000000073c6 */ /* 0x000eb60000000000 */
[----:B--2---:R2:W3:Y:S01]  /*05b0*/  SYNCS.EXCH.64 URZ, [UR5], UR10 ;  /* 0x0000000a05ff75b2 */ /* 0x0044e20008000100 */
[----:B------:R2:W4:Y:S01]  /*05c0*/  SYNCS.EXCH.64 URZ, [UR5+0x38], UR10 ;  /* 0x0000380a05ff75b2 */ /* 0x0005220008000100 */
[----:B------:R2:W1:Y:S01]  /*05d0*/  SYNCS.EXCH.64 URZ, [UR5+0x8], UR10 ;  /* 0x0000080a05ff75b2 */ /* 0x0004620008000100 */
        /* <DEDUP_REMOVED lines=10> */
[----:B------:R2:W1:Y:S02]  /*0680*/  SYNCS.EXCH.64 URZ, [UR5+0x68], UR10 ;  /* 0x0000680a05ff75b2 */ /* 0x0004640008000100 */
[----:B--2---:R-:W-:Y:S01]  /*0690*/  NOP ;  /* 0x0000000000007918 */ /* 0x004fe20000000000 */
.L_x_9:
[----:B------:R-:W2:Y:S01]  /*06a0*/  SHFL.IDX PT, R2, R96, RZ, 0x1f ;  /* 0x00001fff60027589 */ /* 0x000ea200000e0000 */
[----:B------:R-:W-:Y:S01]  /*06b0*/  NOP ;  /* 0x0000000000007918 */ /* 0x000fe20000000000 */
[----:B--2---:R-:W-:-:S13]  /*06c0*/  ISETP.NE.AND P0, PT, R2, 0x1, PT ;  /* 0x000000010200780c */ /* 0x004fda0003f05270 */
[----:B------:R-:W-:Y:S05]  /*06d0*/  @P0 BRA `(.L_x_10) ;  /* 0x0000000000580947 */ /* 0x000fea0003800000 */
[----:B------:R-:W2:Y:S01]  /*06e0*/  S2UR UR7, SR_CgaCtaId ;  /* 0x00000000000779c3 */ /* 0x000ea20000008800 */
[----:B------:R-:W-:Y:S01]  /*06f0*/  UMOV UR9, 0x400 ;  /* 0x0000040000097882 */ /* 0x000fe20000000000 */
[----:B------:R-:W-:Y:S01]  /*0700*/  UMOV UR5, 0x20 ;  /* 0x0000002000057882 */ /* 0x000fe20000000000 */
[----:B------:R-:W-:Y:S01]  /*0710*/  UMOV UR4, 0x80 ;  /* 0x0000008000047882 */ /* 0x000fe20000000000 */
[----:B------:R-:W-:-:S04]  /*0720*/  UIADD3 UR10, UPT, UPT, -UR5, 0x100000, URZ ;  /* 0x00100000050a7890 */ /* 0x000fc8000fffe1ff */
[----:B------:R-:W-:Y:S02]  /*0730*/  USHF.L.U32 UR11, UR10, 0xb, URZ ;  /* 0x0000000b0a0b7899 */ /* 0x000fe400080006ff */
[----:B------:R-:W-:Y:S02]  /*0740*/  USHF.L.U32 UR10, UR10, 0x1, URZ ;  /* 0x000000010a0a7899 */ /* 0x000fe400080006ff */
[----:B------:R-:W-:-:S04]  /*0750*/  UIADD3 UR4, UPT, UPT, -UR4, 0x100000, URZ ;  /* 0x0010000004047890 */ /* 0x000fc8000fffe1ff */
[----:B------:R-:W-:Y:S02]  /*0760*/  USHF.L.U32 UR5, UR4, 0xb, URZ ;  /* 0x0000000b04057899 */ /* 0x000fe400080006ff */
[----:B------:R-:W-:Y:S01]  /*0770*/  USHF.L.U32 UR4, UR4, 0x1, URZ ;  /* 0x0000000104047899 */ /* 0x000fe200080006ff */
[----:B------:R-:W-:Y:S01]  /*0780*/  ELECT P0, URZ, PT ;  /* 0x0000000000ff782f */ /* 0x000fe20003800000 */
[----:B--2---:R-:W-:Y:S01]  /*0790*/  ULEA UR7, UR7, UR9, 0x18 ;  /* 0x0000000907077291 */ /* 0x004fe2000f8ec0ff */
[----:B------:R-:W2:Y:S11]  /*07a0*/  FENCE.VIEW.ASYNC.S ;  /* 0x00000000000073c6 */ /* 0x000eb60000000000 */
[----:B--2---:R2:W1:Y:S01]  /*07b0*/  SYNCS.EXCH.64 URZ, [UR7+0x70], UR10 ;  /* 0x0000700a07ff75b2 */ /* 0x0044620008000100 */
[----:B------:R2:W1:Y:S01]  /*07c0*/  SYNCS.EXCH.64 URZ, [UR7+0x90], UR4 ;  /* 0x0000900407ff75b2 */ /* 0x0004620008000100 */
[----:B------:R2:W1:Y:S01]  /*07d0*/  SYNCS.EXCH.64 URZ, [UR7+0x78], UR10 ;  /* 0x0000780a07ff75b2 */ /* 0x0004620008000100 */
[----:B------:R2:W1:Y:S01]  /*07e0*/  SYNCS.EXCH.64 URZ, [UR7+0x98], UR4 ;  /* 0x0000980407ff75b2 */ /* 0x0004620008000100 */
[----:B------:R2:W1:Y:S01]  /*07f0*/  SYNCS.EXCH.64 URZ, [UR7+0x80], UR10 ;  /* 0x0000800a07ff75b2 */ /* 0x0004620008000100 */
[----:B------:R2:W1:Y:S01]  /*0800*/  SYNCS.EXCH.64 URZ, [UR7+0xa0], UR4 ;  /* 0x0000a00407ff75b2 */ /* 0x0004620008000100 */
[----:B------:R2:W1:Y:S01]  /*0810*/  SYNCS.EXCH.64 URZ, [UR7+0x88], UR10 ;  /* 0x0000880a07ff75b2 */ /* 0x0004620008000100 */
[----:B------:R2:W1:Y:S01]  /*0820*/  SYNCS.EXCH.64 URZ, [UR7+0xa8], UR4 ;  /* 0x0000a80407ff75b2 */ /* 0x0004620008000100 */
[----:B------:R-:W-:Y:S01]  /*0830*/  NOP ;  /* 0x0000000000007918 */ /* 0x000fe20000000000 */
.L_x_10:
[----:B------:R-:W3:Y:S01]  /*0840*/  SHFL.IDX PT, R2, R96, RZ, 0x1f ;  /* 0x00001fff60027589 */ /* 0x000ee200000e0000 */
[----:B------:R-:W-:Y:S01]  /*0850*/  NOP ;  /* 0x0000000000007918 */ /* 0x000fe20000000000 */
[----:B---3--:R-:W-:-:S13]  /*0860*/  ISETP.NE.AND P0, PT, R2, 0x3, PT ;  /* 0x000000030200780c */ /* 0x008fda0003f05270 */
[----:B------:R-:W-:Y:S05]  /*0870*/  @P0 BRA `(.L_x_11) ;  /* 0x0000000000300947 */ /* 0x000fea0003800000 */
[----:B--2---:R-:W2:Y:S01]  /*0880*/  S2UR UR5, SR_CgaCtaId ;  /* 0x00000000000579c3 */ /* 0x004ea20000008800 */
        /* <DEDUP_REMOVED lines=8> */
[----:B--2---:R3:W2:Y:S01]  /*0910*/  SYNCS.EXCH.64 URZ, [UR5+0xb0], UR10 ;  /* 0x0000b00a05ff75b2 */ /* 0x0046a20008000100 */
[----:B------:R3:W1:Y:S02]  /*0920*/  SYNCS.EXCH.64 URZ, [UR5+0xb8], UR10 ;  /* 0x0000b80a05ff75b2 */ /* 0x0006640008000100 */
[----:B---3--:R-:W-:Y:S01]  /*0930*/  NOP ;  /* 0x0000000000007918 */ /* 0x008fe20000000000 */
.L_x_11:
[----:B------:R-:W3:Y:S01]  /*0940*/  SHFL.IDX PT, R2, R96, RZ, 0x1f ;  /* 0x00001fff60027589 */ /* 0x000ee200000e0000 */
[----:B------:R-:W-:Y:S01]  /*0950*/  NOP ;  /* 0x0000000000007918 */ /* 0x000fe20000000000 */
[----:B---3--:R-:W-:-:S13]  /*0960*/  ISETP.NE.AND P0, PT, R2, 0x4, PT ;  /* 0x000000040200780c */ /* 0x008fda0003f05270 */
[----:B------:R-:W-:Y:S05]  /*0970*/  @P0 BRA `(.L_x_12) ;  /* 0x00000000004c0947 */ /* 0x000fea0003800000 */
[----:B--2---:R-:W2:Y:S01]  /*0980*/  S2UR UR5, SR_CgaCtaId ;  /* 0x00000000000579c3 */ /* 0x004ea20000008800 */
[----:B------:R-:W-:Y:S01]  /*0990*/  UMOV UR9, 0x100 ;  /* 0x0000010000097882 */ /* 0x000fe20000000000 */
[----:B------:R-:W-:Y:S01]  /*09a0*/  UMOV UR7, 0x400 ;  /* 0x0000040000077882 */ /* 0x000fe20000000000 */
[----:B------:R-:W-:Y:S01]  /*09b0*/  USEL UR9, UR9, 0xe0, UP2 ;  /* 0x000000e009097887 */ /* 0x000fe20009000000 */
[----:B------:R-:W-:Y:S01]  /*09c0*/  UMOV UR4, 0x1 ;  /* 0x0000000100047882 */ /* 0x000fe20000000000 */
[----:B------:R-:W-:Y:S01]  /*09d0*/  ELECT P0, URZ, PT ;  /* 0x0000000000ff782f */ /* 0x000fe20003800000 */
[----:B------:R-:W-:-:S04]  /*09e0*/  UIADD3 UR10, UPT, UPT, -UR4, 0x100000, URZ ;  /* 0x00100000040a7890 */ /* 0x000fc8000fffe1ff */
[----:B------:R-:W-:Y:S02]  /*09f0*/  USHF.L.U32 UR11, UR10, 0xb, URZ ;  /* 0x0000000b0a0b7899 */ /* 0x000fe400080006ff */
[----:B------:R-:W-:Y:S02]  /*0a00*/  USHF.L.U32 UR10, UR10, 0x1, URZ ;  /* 0x000000010a0a7899 */ /* 0x000fe400080006ff */
[----:B------:R-:W-:-:S04]  /*0a10*/  UIADD3 UR12, UPT, UPT, -UR9, 0x100000, URZ ;  /* 0x00100000090c7890 */ /* 0x000fc8000fffe1ff */
[----:B------:R-:W-:Y:S02]  /*0a20*/  USHF.L.U32 UR13, UR12, 0xb, URZ ;  /* 0x0000000b0c0d7899 */ /* 0x000fe400080006ff */
[----:B------:R-:W-:Y:S02]  /*0a30*/  USHF.L.U32 UR12, UR12, 0x1, URZ ;  /* 0x000000010c0c7899 */ /* 0x000fe400080006ff */
[----:B--2---:R-:W-:Y:S01]  /*0a40*/  ULEA UR5, UR5, UR7, 0x18 ;  /* 0x0000000705057291 */ /* 0x004fe2000f8ec0ff */
[----:B------:R-:W2:Y:S11]  /*0a50*/  FENCE.VIEW.ASYNC.S ;  /* 0x00000000000073c6 */ /* 0x000eb60000000000 */
[----:B--2---:R3:W2:Y:S01]  /*0a60*/  SYNCS.EXCH.64 URZ, [UR5+0xc0], UR10 ;  /* 0x0000c00a05ff75b2 */ /* 0x0046a20008000100 */
[----:B------:R3:W1:Y:S01]  /*0a70*/  SYNCS.EXCH.64 URZ, [UR5+0xd0], UR12 ;  /* 0x0000d00c05ff75b2 */ /* 0x0006620008000100 */
[----:B------:R3:W1:Y:S01]  /*0a80*/  SYNCS.EXCH.64 URZ, [UR5+0xc8], UR10 ;  /* 0x0000c80a05ff75b2 */ /* 0x0006620008000100 */
[----:B------:R3:W1:Y:S02]  /*0a90*/  SYNCS.EXCH.64 URZ, [UR5+0xd8], UR12 ;  /* 0x0000d80c05ff75b2 */ /* 0x0006640008000100 */
[----:B---3--:R-:W-:Y:S01]  /*0aa0*/  NOP ;  /* 0x0000000000007918 */ /* 0x008fe20000000000 */
.L_x_12:
[----:B------:R-:W3:Y:S01]  /*0ab0*/  SHFL.IDX PT, R2, R96, RZ, 0x1f ;  /* 0x00001fff60027589 */ /* 0x000ee200000e0000 */
[----:B------:R-:W-:Y:S01]  /*0ac0*/  NOP ;  /* 0x0000000000007918 */ /* 0x000fe20000000000 */
[----:B---3--:R-:W-:-:S13]  /*0ad0*/  ISETP.NE.AND P0, PT, R2, 0x5, PT ;  /* 0x000000050200780c */ /* 0x008fda0003f05270 */
[----:B------:R-:W-:Y:S05]  /*0ae0*/  @P0 BRA `(.L_x_13) ;  /* 0x0000000000580947 */ /* 0x000fea0003800000 */
[----:B--2---:R-:W2:Y:S01]  /*0af0*/  S2UR UR7, SR_CgaCtaId ;  /* 0x00000000000779c3 */ /* 0x004ea20000008800 */
        /* <DEDUP_REMOVED lines=12> */
[----:B--2---:R3:W2:Y:S01]  /*0bc0*/  SYNCS.EXCH.64 URZ, [UR7+0xe0], UR10 ;  /* 0x0000e00a07ff75b2 */ /* 0x0046a20008000100 */
[----:B------:R3:W1:Y:S01]  /*0bd0*/  SYNCS.EXCH.64 URZ, [UR7+0x100], UR4 ;  /* 0x0001000407ff75b2 */ /* 0x0006620008000100 */
[----:B------:R3:W1:Y:S01]  /*0be0*/  SYNCS.EXCH.64 URZ, [UR7+0xe8], UR10 ;  /* 0x0000e80a07ff75b2 */ /* 0x0006620008000100 */
[----:B------:R3:W1:Y:S01]  /*0bf0*/  SYNCS.EXCH.64 URZ, [UR7+0x108], UR4 ;  /* 0x0001080407ff75b2 */ /* 0x0006620008000100 */
[----:B------:R3:W1:Y:S01]  /*0c00*/  SYNCS.EXCH.64 URZ, [UR7+0xf0], UR10 ;  /* 0x0000f00a07ff75b2 */ /* 0x0006620008000100 */
[----:B------:R3:W1:Y:S01]  /*0c10*/  SYNCS.EXCH.64 URZ, [UR7+0x110], UR4 ;  /* 0x0001100407ff75b2 */ /* 0x0006620008000100 */
[----:B------:R3:W1:Y:S01]  /*0c20*/  SYNCS.EXCH.64 URZ, [UR7+0xf8], UR10 ;  /* 0x0000f80a07ff75b2 */ /* 0x0006620008000100 */
[----:B------:R3:W1:Y:S02]  /*0c30*/  SYNCS.EXCH.64 URZ, [UR7+0x118], UR4 ;  /* 0x0001180407ff75b2 */ /* 0x0006640008000100 */
[----:B---3--:R-:W-:Y:S01]  /*0c40*/  NOP ;  /* 0x0000000000007918 */ /* 0x008fe20000000000 */
.L_x_13:
        /* <DEDUP_REMOVED lines=18> */
.L_x_14:
[----:B--2---:R-:W2:Y:S01]  /*0d70*/  S2UR UR5, SR_CTAID.X ;  /* 0x00000000000579c3 */ /* 0x004ea20000002500 */
[----:B------:R-:W-:-:S05]  /*0d80*/  CS2R.32 R90, SR_CgaSize ;  /* 0x00000000005a7805 */ /* 0x000fca0000008a00 */
[----:B------:R-:W-:-:S05]  /*0d90*/  IMAD R90, R90, -0xa0, RZ ;  /* 0xffffff605a5a7824 */ /* 0x000fca00078e02ff */
[----:B------:R-:W-:-:S14]  /*0da0*/  R2UR UR9, R90 ;  /* 0x000000005a0972ca */ /* 0x000fdc00000e0000 */
[----:B------:R-:W3:Y:S01]  /*0db0*/  LDCU UR9, c[0x0][UR9+0x2b0] ;  /* 0x00005600090977ac */ /* 0x000ee20008000800 */
[----:B------:R-:W-:Y:S01]  /*0dc0*/  NOP ;  /* 0x0000000000007918 */ /* 0x000fe20000000000 */
[----:B------:R-:W-:-:S05]  /*0dd0*/  CS2R.32 R90, SR_CgaSize ;  /* 0x00000000005a7805 */ /* 0x000fca0000008a00 */
[----:B------:R-:W-:-:S05]  /*0de0*/  IMAD R90, R90, -0xa0, RZ ;  /* 0xffffff605a5a7824 */ /* 0x000fca00078e02ff */
[----:B------:R-:W-:-:S14]  /*0df0*/  R2UR UR7, R90 ;  /* 0x000000005a0772ca */ /* 0x000fdc00000e0000 */
[----:B------:R-:W4:Y:S01]  /*0e00*/  LDCU UR7, c[0x0][UR7+0x2b4] ;  /* 0x00005680070777ac */ /* 0x000f220008000800 */
[----:B------:R-:W1:Y:S08]  /*0e10*/  S2UR UR4, SR_CTAID.Y ;  /* 0x00000000000479c3 */ /* 0x000e700000002600 */
[----:B------:R-:W4:Y:S01]  /*0e20*/  LDC R9, c[0x0][0xb24] ;  /* 0x0002c900ff097b82 */ /* 0x000f220000000800 */
[----:B--2---:R-:W-:-:S02]  /*0e30*/  I2FP.F32.U32 R5, UR5 ;  /* 0x0000000500057c45 */ /* 0x004fc40008201000 */
[----:B------:R-:W-:-:S05]  /*0e40*/  CS2R.32 R3, SR_CgaSize ;  /* 0x0000000000037805 */ /* 0x000fca0000008a00 */
[----:B------:R-:W-:-:S06]  /*0e50*/  IMAD R3, R3, -0xa0, RZ ;  /* 0xffffff6003037824 */ /* 0x000fcc00078e02ff */
[----:B------:R-:W2:Y:S01]  /*0e60*/  LDC R3, c[0x0][R3+0x2a0] ;  /* 0x0000a80003037b82 */ /* 0x000ea20000000800 */
[----:B------:R-:W-:Y:S01]  /*0e70*/  MOV R21, UR5 ;  /* 0x0000000500157c02 */ /* 0x000fe20008000f00 */
[----:B---3--:R-:W-:Y:S01]  /*0e80*/  FMUL R5, R5, UR9 ;  /* 0x0000000905057c20 */ /* 0x008fe20008400000 */
[----:B-1----:R-:W-:Y:S02]  /*0e90*/  I2FP.F32.U32 R4, UR4 ;  /* 0x0000000400047c45 */ /* 0x002fe40008201000 */
[----:B------:R-:W-:-:S05]  /*0ea0*/  CS2R.32 R2, SR_CgaSize ;  /* 0x0000000000027805 */ /* 0x000fca0000008a00 */
[----:B------:R-:W-:-:S06]  /*0eb0*/  IMAD R2, R2, -0xa0, RZ ;  /* 0xffffff6002027824 */ /* 0x000fcc00078e02ff */
[----:B------:R-:W1:Y:S01]  /*0ec0*/  LDC R2, c[0x0][R2+0x2a4] ;  /* 0x0000a90002027b82 */ /* 0x000e620000000800 */
[----:B------:R-:W3:Y:S01]  /*0ed0*/  F2I.U32.TRUNC.NTZ R90, R5 ;  /* 0x00000005005a7305 */ /* 0x000ee2000020f000 */
[----:B------:R-:W-:Y:S01]  /*0ee0*/  MOV R20, UR4 ;  /* 0x0000000400147c02 */ /* 0x000fe20008000f00 */
[----:B----4-:R-:W-:-:S05]  /*0ef0*/  FMUL R4, R4, UR7 ;  /* 0x0000000704047c20 */ /* 0x010fca0008400000 */
[----:B------:R-:W-:Y:S01]  /*0f00*/  BAR.SYNC.DEFER_BLOCKING 0x0 ;  /* 0x0000000000007b1d */ /* 0x000fe20000010000 */
[----:B------:R-:W-:-:S05]  /*0f10*/  ISETP.GE.AND P0, PT, R9, 0x1, PT ;  /* 0x000000010900780c */ /* 0x000fca0003f06270 */
[----:B------:R-:W4:Y:S02]  /*0f20*/  F2I.U32.TRUNC.NTZ R83, R4 ;  /* 0x0000000400537305 */ /* 0x000f24000020f000 */
[----:B------:R-:W1:Y:S01]  /*0f30*/  S2UR UR36, SR_CTAID.Z ;  /* 0x00000000002479c3 */ /* 0x000e620000002700 */
[----:B---3--:R-:W-:-:S05]  /*0f40*/  IADD3 R90, PT, PT, -R90, RZ, RZ ;  /* 0x000000ff5a5a7210 */ /* 0x008fca0007ffe1ff */
[----:B--2---:R-:W-:Y:S01]  /*0f50*/  IMAD R90, R3, R90, UR5 ;  /* 0x00000005035a7e24 */ /* 0x004fe2000f8e025a */
[----:B----4-:R-:W-:-:S05]  /*0f60*/  IADD3 R83, PT, PT, -R83, RZ, RZ ;  /* 0x000000ff53537210 */ /* 0x010fca0007ffe1ff */
[----:B-1----:R-:W-:Y:S01]  /*0f70*/  IMAD R83, R2, R83, UR4 ;  /* 0x0000000402537e24 */ /* 0x002fe2000f8e0253 */
[----:B------:R-:W-:Y:S06]  /*0f80*/  @!P0 BRA `(.L_x_15) ;  /* 0x0000000000b88947 */ /* 0x000fec0003800000 */
[----:B------:R-:W1:Y:S01]  /*0f90*/  LDC.64 R4, c[0x0][0xb18] ;  /* 0x0002c600ff047b82 */ /* 0x000e620000000a00 */
[----:B------:R-:W-:-:S07]  /*0fa0*/  ISETP.NE.AND P0, PT, R9, 0x1, PT ;  /* 0x000000010900780c */ /* 0x000fce0003f05270 */
[----:B------:R-:W2:Y:S08]  /*0fb0*/  LDC R10, c[0x0][0xb0c] ;  /* 0x0002c300ff0a7b82 */ /* 0x000eb00000000800 */
[----:B------:R-:W3:Y:S08]  /*0fc0*/  LDC R11, c[0x0][0x370] ;  /* 0x0000dc00ff0b7b82 */ /* 0x000ef00000000800 */
[----:B------:R-:W4:Y:S01]  /*0fd0*/  LDC R12, c[0x0][0x374] ;  /* 0x0000dd00ff0c7b82 */ /* 0x000f220000000800 */
[----:B-1----:R-:W-:-:S07]  /*0fe0*/  ISETP.NE.AND P1, PT, R4, 0x1, PT ;  /* 0x000000010400780c */ /* 0x002fce0003f25270 */
[----:B------:R-:W3:Y:S01]  /*0ff0*/  LDC.64 R6, c[0x0][0xb10] ;  /* 0x0002c400ff067b82 */ /* 0x000ee20000000a00 */
[----:B--2---:R-:W-:-:S07]  /*1000*/  ISETP.NE.AND P2, PT, R10, 0x1, PT ;  /* 0x000000010a00780c */ /* 0x004fce0003f45270 */
[----:B------:R-:W1:Y:S08]  /*1010*/  LDC R8, c[0x0][0xb20] ;  /* 0x0002c800ff087b82 */ /* 0x000e700000000800 */
[----:B------:R-:W2:Y:S01]  /*1020*/  LDC.64 R2, c[0x0][0xb28] ;  /* 0x0002ca00ff027b82 */ /* 0x000ea20000000a00 */
[----:B----4-:R-:W-:-:S04]  /*1030*/  IMAD.HI.U32 R13, R12, R5, RZ ;  /* 0x000000050c0d7227 */ /* 0x010fc800078e00ff */
[----:B------:R-:W-:-:S04]  /*1040*/  IMAD.HI.U32 R5, R20, R5, RZ ;  /* 0x0000000514057227 */ /* 0x000fc800078e00ff */
[----:B---3--:R-:W-:-:S04]  /*1050*/  IMAD.HI.U32 R14, R11, R6, RZ ;  /* 0x000000060b0e7227 */ /* 0x008fc800078e00ff */
[C---:B------:R-:W-:Y:S01]  /*1060*/  IMAD.HI.U32 R16, R21.reuse, R6, RZ ;  /* 0x0000000615107227 */ /* 0x040fe200078e00ff */
[-C--:B------:R-:W-:Y:S02]  /*1070*/  @P2 SHF.R.U32.HI R11, RZ, R7.reuse, R14 ;  /* 0x00000007ff0b2219 */ /* 0x080fe4000001160e */
[-C--:B-1----:R-:W-:Y:S02]  /*1080*/  @P1 SHF.R.U32.HI R12, RZ, R8.reuse, R13 ;  /* 0x00000008ff0c1219 */ /* 0x082fe4000001160d */
[----:B------:R-:W-:Y:S02]  /*1090*/  SHF.R.U32.HI R5, RZ, R8, R5 ;  /* 0x00000008ff057219 */ /* 0x000fe40000011605 */
[----:B------:R-:W-:Y:S02]  /*10a0*/  SHF.R.U32.HI R16, RZ, R7, R16 ;  /* 0x00000007ff107219 */ /* 0x000fe40000011610 */
[----:B------:R-:W-:Y:S01]  /*10b0*/  SEL R5, R20, R5, !P1 ;  /* 0x0000000514057207 */ /* 0x000fe20004800000 */
[----:B--2---:R-:W-:Y:S01]  /*10c0*/  IMAD.HI.U32 R14, R12, R2, RZ ;  /* 0x000000020c0e7227 */ /* 0x004fe200078e00ff */
[----:B------:R-:W-:-:S02]  /*10d0*/  SEL R7, R21, R16, !P2 ;  /* 0x0000001015077207 */ /* 0x000fc40005000000 */
[----:B------:R-:W-:Y:S01]  /*10e0*/  IADD3 R13, PT, PT, -R5, RZ, RZ ;  /* 0x000000ff050d7210 */ /* 0x000fe20007ffe1ff */
[----:B------:R-:W-:Y:S01]  /*10f0*/  IMAD.HI.U32 R6, R11, R2, RZ ;  /* 0x000000020b067227 */ /* 0x000fe200078e00ff */
[----:B------:R-:W-:-:S03]  /*1100*/  @P0 SHF.R.U32.HI R12, RZ, R3, R14 ;  /* 0x00000003ff0c0219 */ /* 0x000fc6000001160e */
[----:B------:R-:W-:Y:S01]  /*1110*/  IMAD R13, R4, R13, R20 ;  /* 0x0000000d040d7224 */ /* 0x000fe200078e0214 */
[----:B------:R-:W-:Y:S01]  /*1120*/  @P0 SHF.R.U32.HI R11, RZ, R3, R6 ;  /* 0x00000003ff0b0219 */ /* 0x000fe20000011606 */
[----:B------:R-:W-:-:S04]  /*1130*/  IMAD R12, R12, R9, RZ ;  /* 0x000000090c0c7224 */ /* 0x000fc800078e02ff */
[----:B------:R-:W-:Y:S01]  /*1140*/  IMAD R6, R11, R9, RZ ;  /* 0x000000090b067224 */ /* 0x000fe200078e02ff */
[----:B------:R-:W-:-:S04]  /*1150*/  ISETP.GE.AND P1, PT, R5, R12, PT ;  /* 0x0000000c0500720c */ /* 0x000fc80003f26270 */
[----:B------:R-:W-:Y:S01]  /*1160*/  ISETP.GE.OR P1, PT, R7, R6, P1 ;  /* 0x000000060700720c */ /* 0x000fe20000f26670 */
[----:B------:R-:W-:-:S05]  /*1170*/  IMAD.HI.U32 R6, R5, R2, RZ ;  /* 0x0000000205067227 */ /* 0x000fca00078e00ff */
[----:B------:R-:W-:-:S04]  /*1180*/  SHF.R.U32.HI R6, RZ, R3, R6 ;  /* 0x00000003ff067219 */ /* 0x000fc80000011606 */
[----:B------:R-:W-:-:S03]  /*1190*/  SEL R6, R5, R6, !P0 ;  /* 0x0000000605067207 */ /* 0x000fc60004000000 */
[----:B------:R-:W-:Y:S01]  /*11a0*/  @!P1 IMAD.HI.U32 R8, R7, R2, RZ ;  /* 0x0000000207089227 */ /* 0x000fe200078e00ff */
[----:B------:R-:W-:-:S04]  /*11b0*/  IADD3 R2, PT, PT, -R6, RZ, RZ ;  /* 0x000000ff06027210 */ /* 0x000fc80007ffe1ff */
[----:B------:R-:W-:Y:S01]  /*11c0*/  @!P1 SHF.R.U32.HI R8, RZ, R3, R8 ;  /* 0x00000003ff089219 */ /* 0x000fe20000011608 */
[----:B------:R-:W-:-:S03]  /*11d0*/  IMAD R2, R9, R2, R5 ;  /* 0x0000000209027224 */ /* 0x000fc600078e0205 */
[----:B------:R-:W-:-:S05]  /*11e0*/  @!P1 SEL R3, R7, R8, !P0 ;  /* 0x0000000807039207 */ /* 0x000fca0004000000 */
[--C-:B------:R-:W-:Y:S02]  /*11f0*/  @!P1 IMAD.IADD R6, R6, 0x1, -R3.reuse ;  /* 0x0000000106069824 */ /* 0x100fe400078e0a03 */
[----:B------:R-:W-:Y:S01]  /*1200*/  @!P1 IMAD R3, R2, R11, R3 ;  /* 0x0000000b02039224 */ /* 0x000fe200078e0203 */
[----:B------:R-:W-:Y:S01]  /*1210*/  IADD3 R2, PT, PT, -R7, RZ, RZ ;  /* 0x000000ff07027210 */ /* 0x000fe20007ffe1ff */
[----:B------:R-:W-:Y:S02]  /*1220*/  @!P1 IMAD R5, R6, R9, R7 ;  /* 0x0000000906059224 */ /* 0x000fe400078e0207 */
[----:B------:R-:W-:Y:S02]  /*1230*/  @!P1 IMAD.MOV.U32 R7, RZ, RZ, R3 ;  /* 0x000000ffff079224 */ /* 0x000fe400078e0003 */
[----:B------:R-:W-:Y:S02]  /*1240*/  IMAD R2, R10, R2, R21 ;  /* 0x000000020a027224 */ /* 0x000fe400078e0215 */
[----:B------:R-:W-:-:S02]  /*1250*/  IMAD R20, R5, R4, R13 ;  /* 0x0000000405147224 */ /* 0x000fc400078e020d */
[----:B------:R-:W-:Y:S02]  /*1260*/  IMAD R21, R7, R10, R2 ;  /* 0x0000000a07157224 */ /* 0x000fe400078e0202 */
.L_x_15:
[----:B------:R-:W1:Y:S01]  /*1270*/  LDCU UR4, c[0x0][0xb30] ;  /* 0x00016600ff0477ac */ /* 0x000e620008000800 */
[----:B------:R-:W2:Y:S08]  /*1280*/  S2UR UR37, SR_CgaCtaId ;  /* 0x00000000002579c3 */ /* 0x000eb00000008800 */
[----:B------:R-:W3:Y:S01]  /*1290*/  LDC R40, c[0x0][0xb24] ;  /* 0x0002c900ff287b82 */ /* 0x000ee20000000800 */
[----:B-1----:R-:W-:-:S09]  /*12a0*/  UISETP.NE.AND UP1, UPT, UR4, 0x1, UPT ;  /* 0x000000010400788c */ /* 0x002fd2000bf25270 */
[----:B--2---:R-:W-:Y:S05]  /*12b0*/  BRA.U UP1, `(.L_x_16) ;  /* 0x0000000101407547 */ /* 0x004fea000b800000 */
[----:B------:R-:W1:Y:S08]  /*12c0*/  LDC.64 R4, c[0x0][0xb10] ;  /* 0x0002c400ff047b82 */ /* 0x000e700000000a00 */
[----:B------:R-:W2:Y:S08]  /*12d0*/  LDC.64 R2, c[0x0][0xb18] ;  /* 0x0002c600ff027b82 */ /* 0x000eb00000000a00 */
[----:B------:R-:W4:Y:S08]  /*12e0*/  LDC R6, c[0x0][0xb20] ;  /* 0x0002c800ff067b82 */ /* 0x000f300000000800 */
[----:B------:R-:W3:Y:S01]  /*12f0*/  LDC R8, c[0x0][0xb0c] ;  /* 0x0002c300ff087b82 */ /* 0x000ee20000000800 */
[----:B-1----:R-:W-:-:S05]  /*1300*/  IMAD.HI.U32 R4, R21, R4, RZ ;  /* 0x0000000415047227 */ /* 0x002fca00078e00ff */
[----:B------:R-:W-:Y:S01]  /*1310*/  SHF.R.U32.HI R4, RZ, R5, R4 ;  /* 0x00000005ff047219 */ /* 0x000fe20000011604 */
[----:B--2---:R-:W-:Y:S01]  /*1320*/  IMAD.HI.U32 R3, R20, R3, RZ ;  /* 0x0000000314037227 */ /* 0x004fe200078e00ff */
[----:B------:R-:W-:-:S04]  /*1330*/  ISETP.NE.AND P0, PT, R2, 0x1, PT ;  /* 0x000000010200780c */ /* 0x000fc80003f05270 */
[----:B----4-:R-:W-:-:S04]  /*1340*/  SHF.R.U32.HI R3, RZ, R6, R3 ;  /* 0x00000006ff037219 */ /* 0x010fc80000011603 */
[----:B------:R-:W-:Y:S02]  /*1350*/  SEL R3, R20, R3, !P0 ;  /* 0x0000000314037207 */ /* 0x000fe40004000000 */
[----:B---3--:R-:W-:-:S04]  /*1360*/  ISETP.NE.AND P1, PT, R8, 0x1, PT ;  /* 0x000000010800780c */ /* 0x008fc80003f25270 */
[----:B------:R-:W-:-:S05]  /*1370*/  SEL R4, R21, R4, !P1 ;  /* 0x0000000415047207 */ /* 0x000fca0004800000 */
[----:B------:R-:W-:Y:S02]  /*1380*/  IMAD.IADD R5, R3, 0x1, -R4 ;  /* 0x0000000103057824 */ /* 0x000fe400078e0a04 */
[----:B------:R-:W-:Y:S02]  /*1390*/  IMAD.IADD R3, R4, 0x1, -R3 ;  /* 0x0000000104037824 */ /* 0x000fe400078e0a03 */
[----:B------:R-:W-:Y:S02]  /*13a0*/  IMAD R21, R5, R8, R21 ;  /* 0x0000000805157224 */ /* 0x000fe400078e0215 */
[----:B------:R-:W-:-:S07]  /*13b0*/  IMAD R20, R3, R2, R20 ;  /* 0x0000000203147224 */ /* 0x000fce00078e0214 */
.L_x_16:
[----:B------:R-:W-:Y:S01]  /*13c0*/  BAR.SYNC.DEFER_BLOCKING 0x0 ;  /* 0x0000000000007b1d */ /* 0x000fe20000010000 */
[----:B------:R-:W-:Y:S01]  /*13d0*/  UISETP.NE.AND UP1, UPT, UR8, 0x2, UPT ;  /* 0x000000020800788c */ /* 0x000fe2000bf25270 */
[----:B------:R-:W-:Y:S02]  /*13e0*/  ISETP.NE.OR P5, PT, R0, 0x2, !P5 ;  /* 0x000000020000780c */ /* 0x000fe40006fa5670 */
[----:B------:R-:W-:-:S06]  /*13f0*/  LOP3.LUT R2, R103, 0x1f, RZ, 0xc0, !PT ;  /* 0x0000001f67027812 */ /* 0x000fcc00078ec0ff */
[----:B------:R-:W-:Y:S05]  /*1400*/  BRA.U UP1, `(.L_x_17) ;  /* 0x0000001101c87547 */ /* 0x000fea000b800000 */
[----:B------:R-:W1:Y:S01]  /*1410*/  LDCU UR13, c[0x0][0x38c] ;  /* 0x00007180ff0d77ac */ /* 0x000e620008000800 */
[----:B------:R-:W2:Y:S01]  /*1420*/  LDC R9, c[0x0][0x370] ;  /* 0x0000dc00ff097b82 */ /* 0x000ea20000000800 */
[----:B------:R-:W-:Y:S01]  /*1430*/  PLOP3.LUT P1, PT, PT, PT, UP2, 0x80, 0x8 ;  /* 0x000000000008781c */ /* 0x000fe20003f2f028 */
[----:B------:R-:W-:Y:S01]  /*1440*/  IMAD.MOV.U32 R15, RZ, RZ, 0x1 ;  /* 0x00000001ff0f7424 */ /* 0x000fe200078e00ff */
[----:B------:R-:W-:Y:S01]  /*1450*/  ISETP.EQ.OR P4, PT, R2, RZ, P5 ;  /* 0x000000ff0200720c */ /* 0x000fe20002f82670 */
[----:B------:R-:W-:Y:S01]  /*1460*/  IMAD.MOV.U32 R14, RZ, RZ, RZ ;  /* 0x000000ffff0e7224 */ /* 0x000fe200078e00ff */
[----:B------:R-:W-:Y:S02]  /*1470*/  PLOP3.LUT P1, PT, P1, PT, PT, 0x8, 0x80 ;  /* 0x000000000080781c */ /* 0x000fe40000f2e170 */
[----:B------:R-:W-:Y:S01]  /*1480*/  CS2R R12, SRZ ;  /* 0x00000000000c7805 */ /* 0x000fe2000001ff00 */
[----:B------:R-:W-:Y:S01]  /*1490*/  IMAD.MOV.U32 R10, RZ, RZ, 0x1 ;  /* 0x00000001ff0a7424 */ /* 0x000fe200078e00ff */
[----:B------:R-:W4:Y:S01]  /*14a0*/  LDC R0, c[0x0][0x374] ;  /* 0x0000dd00ff007b82 */ /* 0x000f220000000800 */
[----:B------:R-:W2:Y:S01]  /*14b0*/  LDCU.64 UR22, c[0x0][0x348] ;  /* 0x00006900ff1677ac */ /* 0x000ea20008000a00 */
[----:B------:R-:W-:Y:S01]  /*14c0*/  UMOV UR6, URZ ;  /* 0x000000ff00067c82 */ /* 0x000fe20008000000 */
[----:B-1----:R-:W-:-:S04]  /*14d0*/  UIADD3 UR5, UPT, UPT, UR13, 0x3f, URZ ;  /* 0x0000003f0d057890 */ /* 0x002fc8000fffe0ff */
[----:B------:R-:W-:-:S04]  /*14e0*/  USHF.R.S32.HI UR4, URZ, 0x1f, UR5 ;  /* 0x0000001fff047899 */ /* 0x000fc80008011405 */
[----:B------:R-:W-:-:S04]  /*14f0*/  ULEA.HI UR4, UR4, UR5, URZ, 0x6 ;  /* 0x0000000504047291 */ /* 0x000fc8000f8f30ff */
[----:B------:R-:W-:Y:S02]  /*1500*/  USHF.R.S32.HI UR15, URZ, 0x6, UR4 ;  /* 0x00000006ff0f7899 */ /* 0x000fe40008011404 */
[----:B------:R-:W-:Y:S02]  /*1510*/  UIADD3 UR4, UPT, UPT, UR13, -0x1, URZ ;  /* 0xffffffff0d047890 */ /* 0x000fe4000fffe0ff */
[----:B------:R-:W-:Y:S02]  /*1520*/  UISETP.LT.U32.AND UP0, UPT, UR15, 0x7, UPT ;  /* 0x000000070f00788c */ /* 0x000fe4000bf01070 */
[----:B------:R-:W-:Y:S02]  /*1530*/  UISETP.GE.U32.AND UP1, UPT, UR4, -0x7f, UPT ;  /* 0xffffff810400788c */ /* 0x000fe4000bf26070 */
[----:B------:R-:W-:Y:S02]  /*1540*/  USEL UR14, UR15, 0x7, UP0 ;  /* 0x000000070f0e7887 */ /* 0x000fe40008000000 */
[----:B------:R-:W-:-:S02]  /*1550*/  UIADD3 UR13, UPT, UPT, UR13, 0x7e, URZ ;  /* 0x0000007e0d0d7890 */ /* 0x000fc4000fffe0ff */
[----:B------:R-:W-:Y:S02]  /*1560*/  UIADD3 UR5, UPT, UPT, UR14, -0x1, URZ ;  /* 0xffffffff0e057890 */ /* 0x000fe4000fffe0ff */
[----:B------:R-:W-:-:S03]  /*1570*/  UIADD3 UR7, UPT, UPT, UR15, -UR14, URZ ;  /* 0x8000000e0f077290 */ /* 0x000fc6000fffe0ff */
[----:B------:R-:W-:-:S04]  /*1580*/  @UP1 UIADD3 UR5, UPT, UPT, UR14, URZ, URZ ;  /* 0x000000ff0e051290 */ /* 0x000fc8000fffe0ff */
[----:B--2---:R-:W-:-:S12]  /*1590*/  UIADD3 UR5, UPT, UPT, UR5, 0x1, URZ ;  /* 0x0000000105057890 */ /* 0x004fd8000fffe0ff */
.L_x_35:
[----:B------:R-:W-:Y:S01]  /*15a0*/  UISETP.NE.AND UP0, UPT, UR37, URZ, UPT ;  /* 0x000000ff2500728c */ /* 0x000fe2000bf05270 */
[----:B------:R-:W1:Y:S08]  /*15b0*/  S2UR UR37, SR_CgaCtaId ;  /* 0x00000000002579c3 */ /* 0x000e700000008800 */
[----:B------:R-:W-:Y:S05]  /*15c0*/  BRA.U UP0, `(.L_x_18) ;  /* 0x0000000100347547 */ /* 0x000fea000b800000 */
[----:B------:R-:W2:Y:S01]  /*15d0*/  S2R R2, SR_CgaCtaId ;  /* 0x0000000000027919 */ /* 0x000ea20000008800 */
[----:B------:R-:W-:-:S04]  /*15e0*/  MOV R3, 0x400 ;  /* 0x0000040000037802 */ /* 0x000fc80000000f00 */
[----:B--2---:R-:W-:Y:S02]  /*15f0*/  LEA R3, R2, R3, 0x18 ;  /* 0x0000000302037211 */ /* 0x004fe400078ec0ff */
[----:B------:R-:W-:-:S03]  /*1600*/  SHF.L.U32 R2, R10, 0x1f, RZ ;  /* 0x0000001f0a027819 */ /* 0x000fc600000006ff */
[----:B------:R-:W-:-:S04]  /*1610*/  IMAD R3, R12, 0x8, R3 ;  /* 0x000000080c037824 */ /* 0x000fc800078e0203 */
[----:B------:R-:W2:Y:S02]  /*1620*/  SYNCS.PHASECHK.TRANS64.TRYWAIT P0, [R3+URZ+0x130], R2 ;  /* 0x00013002030075a7 */ /* 0x000ea400080011ff */
[----:B--2---:R-:W-:Y:S05]  /*1630*/  @!P0 BRA `(.L_x_19) ;  /* 0x0000007800d88947 */ /* 0x004fea0003800000 */
.L_x_128:
[----:B------:R-:W-:Y:S01]  /*1640*/  VIADD R12, R12, 0x1 ;  /* 0x000000010c0c7836 */ /* 0x000fe20000000000 */
[----:B------:R2:W-:Y:S04]  /*1650*/  SYNCS.ARRIVE.TRANS64.A1T0 RZ, [R3+URZ+0x120], RZ ;  /* 0x000120ff03ff79a7 */ /* 0x0005e800081000ff */
[----:B------:R-:W-:-:S04]  /*1660*/  ISETP.NE.AND P0, PT, R12, 0x2, PT ;  /* 0x000000020c00780c */ /* 0x000fc80003f05270 */
[----:B------:R-:W-:Y:S02]  /*1670*/  SEL R12, R12, RZ, P0 ;  /* 0x000000ff0c0c7207 */ /* 0x000fe40000000000 */
[----:B--2---:R-:W-:-:S04]  /*1680*/  SEL R3, RZ, 0x1, P0 ;  /* 0x00000001ff037807 */ /* 0x004fc80000000000 */
[----:B------:R-:W-:-:S07]  /*1690*/  LOP3.LUT R10, R10, R3, RZ, 0x3c, !PT ;  /* 0x000000030a0a7212 */ /* 0x000fce00078e3cff */
.L_x_18:
[----:B------:R-:W-:Y:S01]  /*16a0*/  UMOV UR4, 0x400 ;  /* 0x0000040000047882 */ /* 0x000fe20000000000 */
[----:B------:R-:W-:Y:S01]  /*16b0*/  SHF.L.U32 R2, R15, 0x1f, RZ ;  /* 0x0000001f0f027819 */ /* 0x000fe200000006ff */
[----:B-1----:R-:W-:Y:S01]  /*16c0*/  ULEA UR4, UR37, UR4, 0x18 ;  /* 0x0000000425047291 */ /* 0x002fe2000f8ec0ff */
[----:B------:R-:W-:Y:S01]  /*16d0*/  R2UR UR35, R21 ;  /* 0x00000000152372ca */ /* 0x000fe200000e0000 */
[----:B------:R-:W-:Y:S01]  /*16e0*/  UISETP.GE.U32.AND UP0, UPT, UR13, 0x7f, UPT ;  /* 0x0000007f0d00788c */ /* 0x000fe2000bf06070 */
[----:B------:R-:W-:Y:S01]  /*16f0*/  R2UR UR11, R20 ;  /* 0x00000000140b72ca */ /* 0x000fe200000e0000 */
[----:B------:R-:W-:Y:S01]  /*1700*/  ULEA UR8, UR6, UR4, 0x3 ;  /* 0x0000000406087291 */ /* 0x000fe2000f8e18ff */
[----:B------:R-:W-:-:S08]  /*1710*/  UMOV UR24, URZ ;  /* 0x000000ff00187c82 */ /* 0x000fd00008000000 */
[----:B------:R1:W2:Y:S01]  /*1720*/  SYNCS.PHASECHK.TRANS64.TRYWAIT P0, [UR8+0x38], R2 ;  /* 0x00003802ff0075a7 */ /* 0x0002a20008001108 */
[----:B------:R-:W-:Y:S02]  /*1730*/  USHF.L.U32 UR35, UR35, 0x6, URZ ;  /* 0x0000000623237899 */ /* 0x000fe400080006ff */
[----:B------:R-:W-:Y:S01]  /*1740*/  USHF.L.U32 UR11, UR11, 0x8, URZ ;  /* 0x000000080b0b7899 */ /* 0x000fe200080006ff */
[----:B------:R-:W-:Y:S11]  /*1750*/  BRA.U !UP0, `(.L_x_20) ;  /* 0x0000000108a87547 */ /* 0x000ff6000b800000 */
[----:B------:R-:W-:Y:S01]  /*1760*/  UMOV UR16, URZ ;  /* 0x000000ff00107c82 */ /* 0x000fe20008000000 */
[----:B------:R-:W-:-:S05]  /*1770*/  UMOV UR17, UR6 ;  /* 0x0000000600117c82 */ /* 0x000fca0008000000 */
.L_x_25:
[----:B-1----:R-:W-:Y:S01]  /*1780*/  ULEA UR33, UR17, UR4, 0x3 ;  /* 0x0000000411217291 */ /* 0x002fe2000f8e18ff */
[----:B--2---:R-:W-:Y:S01]  /*1790*/  @!P5 MOV R3, 0x5000 ;  /* 0x000050000003d802 */ /* 0x004fe20000000f00 */
[----:B--2---:R-:W-:Y:S10]  /*17a0*/  @P0 BRA `(.L_x_21) ;  /* 0x00000000000c0947 */ /* 0x004ff40003800000 */
[----:B------:R-:W-:-:S04]  /*17b0*/  SHF.L.U32 R5, R15, 0x1f, RZ ;  /* 0x0000001f0f057819 */ /* 0x000fc800000006ff */
[----:B------:R-:W2:Y:S02]  /*17c0*/  SYNCS.PHASECHK.TRANS64.TRYWAIT P0, [UR33+0x38], R5 ;  /* 0x00003805ff0075a7 */ /* 0x000ea40008001121 */
[----:B--2---:R-:W-:Y:S05]  /*17d0*/  @!P0 BRA `(.L_x_22) ;  /* 0x0000007800848947 */ /* 0x004fea0003800000 */
.L_x_21:
[----:B------:R2:W-:Y:S01]  /*17e0*/  @!P5 SYNCS.ARRIVE.TRANS64 RZ, [UR33], R3 ;  /* 0x00000003ffffd9a7 */ /* 0x0005e20008000021 */
[----:B------:R-:W-:Y:S04]  /*17f0*/  BSSY.RECONVERGENT B0, `(.L_x_23) ;  /* 0x0000003000007945 */ /* 0x000fe80003800200 */
[----:B------:R-:W-:Y:S05]  /*1800*/  @P4 BRA `(.L_x_24) ;  /* 0x0000000000044947 */ /* 0x000fea0003800000 */
[----:B------:R-:W-:Y:S05]  /*1810*/  BPT.TRAP 0x1 ;  /* 0x000000040000795c */ /* 0x000fea0000300000 */
.L_x_24:
[----:B------:R-:W-:Y:S05]  /*1820*/  BSYNC.RECONVERGENT B0 ;  /* 0x0000000000007941 */ /* 0x000fea0003800200 */
.L_x_23:
[----:B------:R-:W-:Y:S02]  /*1830*/  UIADD3 UR6, UPT, UPT, UR17, 0x1, URZ ;  /* 0x0000000111067890 */ /* 0x000fe4000fffe0ff */
[----:B------:R-:W-:Y:S02]  /*1840*/  ULEA UR32, UR17, UR4, 0xc ;  /* 0x0000000411207291 */ /* 0x000fe4000f8e60ff */
[----:B------:R-:W-:Y:S02]  /*1850*/  UISETP.NE.AND UP0, UPT, UR6, 0x7, UPT ;  /* 0x000000070600788c */ /* 0x000fe4000bf05270 */
[----:B------:R-:W-:Y:S02]  /*1860*/  UIADD3 UR26, UP1, UPT, UR22, 0x80, URZ ;  /* 0x00000080161a7890 */ /* 0x000fe4000ff3e0ff */
[----:B------:R-:W-:Y:S02]  /*1870*/  USEL UR9, URZ, 0x1, UP0 ;  /* 0x00000001ff097887 */ /* 0x000fe40008000000 */
[----:B------:R-:W-:-:S02]  /*1880*/  USEL UR6, UR6, URZ, UP0 ;  /* 0x000000ff06067287 */ /* 0x000fc40008000000 */
[----:B------:R-:W-:Y:S02]  /*1890*/  UIADD3 UR20, UP0, UPT, UR22, 0x180, URZ ;  /* 0x0000018016147890 */ /* 0x000fe4000ff1e0ff */
[----:B------:R-:W-:Y:S01]  /*18a0*/  ULEA UR8, UR6, UR4, 0x3 ;  /* 0x0000000406087291 */ /* 0x000fe2000f8e18ff */
[----:B------:R-:W-:Y:S01]  /*18b0*/  LOP3.LUT R15, R15, UR9, RZ, 0x3c, !PT ;  /* 0x000000090f0f7c12 */ /* 0x000fe2000f8e3cff */
[----:B------:R-:W-:Y:S02]  /*18c0*/  USHF.L.U32 UR34, UR16, 0x6, URZ ;  /* 0x0000000610227899 */ /* 0x000fe400080006ff */
[----:B------:R-:W-:Y:S01]  /*18d0*/  UIADD3.X UR27, UPT, UPT, URZ, UR23, URZ, UP1, !UPT ;  /* 0x00000017ff1b7290 */ /* 0x000fe20008ffe4ff */
[----:B-1----:R-:W-:Y:S01]  /*18e0*/  SHF.L.U32 R2, R15, 0x1f, RZ ;  /* 0x0000001f0f027819 */ /* 0x002fe200000006ff */
[----:B------:R-:W-:Y:S02]  /*18f0*/  UIADD3 UR32, UPT, UPT, UR32, 0x6400, URZ ;  /* 0x0000640020207890 */ /* 0x000fe4000fffe0ff */
[----:B------:R-:W-:Y:S01]  /*1900*/  UIADD3.X UR21, UPT, UPT, URZ, UR23, URZ, UP0, !UPT ;  /* 0x00000017ff157290 */ /* 0x000fe200087fe4ff */
[----:B------:R1:W1:Y:S01]  /*1910*/  SYNCS.PHASECHK.TRANS64.TRYWAIT P0, [UR8+0x38], R2 ;  /* 0x00003802ff0075a7 */ /* 0x0002620008001108 */
[----:B------:R-:W-:Y:S01]  /*1920*/  ULEA UR8, UR17, UR4, 0xe ;  /* 0x0000000411087291 */ /* 0x000fe2000f8e70ff */
[----:B------:R-:W-:Y:S01]  /*1930*/  UMOV UR18, 0x0 ;  /* 0x0000000000127882 */ /* 0x000fe20000000000 */
[----:B------:R-:W-:-:S02]  /*1940*/  UMOV UR19, 0x10000000 ;  /* 0x1000000000137882 */ /* 0x000fc40000000000 */
[----:B------:R-:W-:Y:S01]  /*1950*/  UIADD3 UR8, UPT, UPT, UR8, 0xd400, URZ ;  /* 0x0000d40008087890 */ /* 0x000fe2000fffe0ff */
[----:B------:R1:W-:Y:S01]  /*1960*/  UTMALDG.3D [UR32], [UR26], desc[UR18] ;  /* 0x000012201a0075b4 */ /* 0x0003e20008011000 */
[----:B------:R-:W-:Y:S01]  /*1970*/  UMOV UR12, UR36 ;  /* 0x00000024000c7c82 */ /* 0x000fe20008000000 */
[----:B------:R-:W-:Y:S01]  /*1980*/  UMOV UR9, UR33 ;  /* 0x0000002100097c82 */ /* 0x000fe20008000000 */
[----:B------:R-:W-:Y:S01]  /*1990*/  UMOV UR10, UR34 ;  /* 0x00000022000a7c82 */ /* 0x000fe20008000000 */
[----:B------:R-:W-:Y:S01]  /*19a0*/  UIADD3 UR16, UPT, UPT, UR16, 0x1, URZ ;  /* 0x0000000110107890 */ /* 0x000fe2000fffe0ff */
[----:B------:R-:W-:Y:S01]  /*19b0*/  UMOV UR24, UR5 ;  /* 0x0000000500187c82 */ /* 0x000fe20008000000 */
[----:B------:R-:W-:Y:S02]  /*19c0*/  UMOV UR17, UR6 ;  /* 0x0000000600117c82 */ /* 0x000fe40008000000 */
[----:B------:R1:W-:Y:S01]  /*19d0*/  UTMALDG.3D [UR8], [UR20], desc[UR18] ;  /* 0x00001208140075b4 */ /* 0x0003e20008011000 */
[----:B------:R-:W-:-:S09]  /*19e0*/  UISETP.NE.AND UP0, UPT, UR16, UR5, UPT ;  /* 0x000000051000728c */ /* 0x000fd2000bf05270 */
[----:B------:R-:W-:Y:S05]  /*19f0*/  BRA.U UP0, `(.L_x_25) ;  /* 0xfffffffd00607547 */ /* 0x000fea000b83ffff */
.L_x_20:
[----:B-1----:R-:W-:Y:S01]  /*1a00*/  ULEA UR8, UR6, UR4, 0x3 ;  /* 0x0000000406087291 */ /* 0x002fe2000f8e18ff */
[----:B------:R-:W-:Y:S01]  /*1a10*/  SHF.L.U32 R2, R15, 0x1f, RZ ;  /* 0x0000001f0f027819 */ /* 0x000fe200000006ff */
[----:B------:R-:W-:Y:S01]  /*1a20*/  @!P1 SYNCS.ARRIVE.TRANS64.A1T0 RZ, [UR4+0xb8], RZ ;  /* 0x0000b8ffffff99a7 */ /* 0x000fe20008100004 */
[----:B------:R-:W-:-:S06]  /*1a30*/  UISETP.GT.AND UP0, UPT, UR15, UR14, UPT ;  /* 0x0000000e0f00728c */ /* 0x000fcc000bf04270 */
[----:B--2---:R1:W2:Y:S03]  /*1a40*/  SYNCS.PHASECHK.TRANS64.TRYWAIT P0, [UR8+0x38], R2 ;  /* 0x00003802ff0075a7 */ /* 0x0042a60008001108 */
[----:B------:R-:W-:Y:S05]  /*1a50*/  BRA.U !UP0, `(.L_x_26) ;  /* 0x0000000108ac7547 */ /* 0x000fea000b800000 */
[----:B------:R-:W-:Y:S01]  /*1a60*/  UIADD3 UR21, UPT, UPT, UR7, UR24, URZ ;  /* 0x0000001807157290 */ /* 0x000fe2000fffe0ff */
[----:B------:R-:W-:-:S11]  /*1a70*/  UMOV UR25, UR6 ;  /* 0x0000000600197c82 */ /* 0x000fd60008000000 */
.L_x_31:
[----:B-1----:R-:W-:Y:S01]  /*1a80*/  ULEA UR17, UR25, UR4, 0x3 ;  /* 0x0000000419117291 */ /* 0x002fe2000f8e18ff */
[----:B--2---:R-:W-:Y:S01]  /*1a90*/  @!P5 MOV R3, 0x5000 ;  /* 0x000050000003d802 */ /* 0x004fe20000000f00 */
[----:B--2---:R-:W-:Y:S10]  /*1aa0*/  @P0 BRA `(.L_x_27) ;  /* 0x00000000000c0947 */ /* 0x004ff40003800000 */
[----:B------:R-:W-:-:S04]  /*1ab0*/  SHF.L.U32 R5, R15, 0x1f, RZ ;  /* 0x0000001f0f057819 */ /* 0x000fc800000006ff */
[----:B------:R-:W2:Y:S02]  /*1ac0*/  SYNCS.PHASECHK.TRANS64.TRYWAIT P0, [UR17+0x38], R5 ;  /* 0x00003805ff0075a7 */ /* 0x000ea40008001111 */
[----:B--2---:R-:W-:Y:S05]  /*1ad0*/  @!P0 BRA `(.L_x_28) ;  /* 0x0000007400dc8947 */ /* 0x004fea0003800000 */
.L_x_27:
[----:B------:R2:W-:Y:S01]  /*1ae0*/  @!P5 SYNCS.ARRIVE.TRANS64 RZ, [UR17], R3 ;  /* 0x00000003ffffd9a7 */ /* 0x0005e20008000011 */
[----:B------:R-:W-:Y:S04]  /*1af0*/  BSSY.RECONVERGENT B0, `(.L_x_29) ;  /* 0x0000003000007945 */ /* 0x000fe80003800200 */
[----:B------:R-:W-:Y:S05]  /*1b00*/  @P4 BRA `(.L_x_30) ;  /* 0x0000000000044947 */ /* 0x000fea0003800000 */
[----:B------:R-:W-:Y:S05]  /*1b10*/  BPT.TRAP 0x1 ;  /* 0x000000040000795c */ /* 0x000fea0000300000 */
.L_x_30:
[----:B------:R-:W-:Y:S05]  /*1b20*/  BSYNC.RECONVERGENT B0 ;  /* 0x0000000000007941 */ /* 0x000fea0003800200 */
.L_x_29:
        /* <DEDUP_REMOVED lines=10> */
[----:B------:R-:W-:Y:S01]  /*1bd0*/  UIADD3 UR16, UPT, UPT, UR16, 0x6400, URZ ;  /* 0x0000640010107890 */ /* 0x000fe2000fffe0ff */
[----:B-1----:R-:W-:Y:S01]  /*1be0*/  SHF.L.U32 R2, R15, 0x1f, RZ ;  /* 0x0000001f0f027819 */ /* 0x002fe200000006ff */
[----:B------:R-:W-:Y:S02]  /*1bf0*/  UIADD3.X UR31, UPT, UPT, URZ, UR23, URZ, UP1, !UPT ;  /* 0x00000017ff1f7290 */ /* 0x000fe40008ffe4ff */
[----:B------:R-:W-:Y:S01]  /*1c00*/  UIADD3.X UR29, UPT, UPT, URZ, UR23, URZ, UP0, !UPT ;  /* 0x00000017ff1d7290 */ /* 0x000fe200087fe4ff */
[----:B------:R1:W1:Y:S01]  /*1c10*/  SYNCS.PHASECHK.TRANS64.TRYWAIT P0, [UR8+0x38], R2 ;  /* 0x00003802ff0075a7 */ /* 0x0002620008001108 */
[----:B------:R-:W-:Y:S01]  /*1c20*/  ULEA UR8, UR25, UR4, 0xe ;  /* 0x0000000419087291 */ /* 0x000fe2000f8e70ff */
[----:B------:R-:W-:Y:S01]  /*1c30*/  UMOV UR26, 0x0 ;  /* 0x00000000001a7882 */ /* 0x000fe20000000000 */
[----:B------:R-:W-:-:S02]  /*1c40*/  UMOV UR27, 0x10000000 ;  /* 0x10000000001b7882 */ /* 0x000fc40000000000 */
[----:B------:R-:W-:Y:S01]  /*1c50*/  UIADD3 UR8, UPT, UPT, UR8, 0xd400, URZ ;  /* 0x0000d40008087890 */ /* 0x000fe2000fffe0ff */
[----:B------:R-:W-:Y:S01]  /*1c60*/  UMOV UR19, UR35 ;  /* 0x0000002300137c82 */ /* 0x000fe20008000000 */
[----:B------:R-:W-:Y:S01]  /*1c70*/  UMOV UR20, UR36 ;  /* 0x0000002400147c82 */ /* 0x000fe20008000000 */
[----:B------:R-:W-:Y:S01]  /*1c80*/  UMOV UR12, UR36 ;  /* 0x00000024000c7c82 */ /* 0x000fe20008000000 */
[----:B------:R-:W-:Y:S01]  /*1c90*/  UMOV UR9, UR17 ;  /* 0x0000001100097c82 */ /* 0x000fe20008000000 */
[----:B------:R-:W-:Y:S01]  /*1ca0*/  UMOV UR10, UR18 ;  /* 0x00000012000a7c82 */ /* 0x000fe20008000000 */
[----:B------:R1:W-:Y:S01]  /*1cb0*/  UTMALDG.3D [UR16], [UR30], desc[UR26] ;  /* 0x00001a101e0075b4 */ /* 0x0003e20008011000 */
[----:B------:R-:W-:Y:S01]  /*1cc0*/  UIADD3 UR24, UPT, UPT, UR24, 0x1, URZ ;  /* 0x0000000118187890 */ /* 0x000fe2000fffe0ff */
[----:B------:R-:W-:-:S03]  /*1cd0*/  UMOV UR25, UR6 ;  /* 0x0000000600197c82 */ /* 0x000fc60008000000 */
[----:B------:R-:W-:Y:S01]  /*1ce0*/  UISETP.NE.AND UP0, UPT, UR24, UR21, UPT ;  /* 0x000000151800728c */ /* 0x000fe2000bf05270 */
[----:B------:R1:W-:Y:S08]  /*1cf0*/  UTMALDG.3D [UR8], [UR28], desc[UR26] ;  /* 0x00001a081c0075b4 */ /* 0x0003f00008011000 */
[----:B------:R-:W-:Y:S05]  /*1d00*/  BRA.U UP0, `(.L_x_31) ;  /* 0xfffffffd005c7547 */ /* 0x000fea000b83ffff */
.L_x_26:
[C---:B-1----:R-:W-:Y:S01]  /*1d10*/  LEA R2, R14.reuse, UR4, 0x3 ;  /* 0x000000040e027c11 */ /* 0x042fe2000f8e18ff */
[----:B------:R-:W-:Y:S01]  /*1d20*/  NOP ;  /* 0x0000000000007918 */ /* 0x000fe20000000000 */
[----:B--2---:R-:W-:Y:S02]  /*1d30*/  SHF.L.U32 R3, R13, 0x1f, RZ ;  /* 0x0000001f0d037819 */ /* 0x004fe400000006ff */
[----:B------:R-:W-:Y:S02]  /*1d40*/  LEA R4, R14, UR4, 0x4 ;  /* 0x000000040e047c11 */ /* 0x000fe4000f8e20ff */
[----:B------:R-:W1:Y:S02]  /*1d50*/  SYNCS.PHASECHK.TRANS64.TRYWAIT P0, [R2+URZ+0xc0], R3 ;  /* 0x0000c003020075a7 */ /* 0x000e6400080011ff */
[----:B-1----:R-:W-:Y:S05]  /*1d60*/  @!P0 BRA `(.L_x_32) ;  /* 0x0000007400508947 */ /* 0x002fea0003800000 */
.L_x_131:
[----:B------:R-:W2:Y:S01]  /*1d70*/  LDS.128 R4, [R4+0x150] ;  /* 0x0001500004047984 */ /* 0x000ea20000000c00 */
[----:B---3--:R-:W-:Y:S01]  /*1d80*/  ISETP.GE.AND P0, PT, R40, 0x1, PT ;  /* 0x000000012800780c */ /* 0x008fe20003f06270 */
[----:B-1----:R-:W-:Y:S01]  /*1d90*/  VIADD R2, R2, 0xd0 ;  /* 0x000000d002027836 */ /* 0x002fe20000000000 */
[----:B------:R-:W-:Y:S01]  /*1da0*/  @!PT LDS RZ, [RZ] ;  /* 0x00000000fffff984 */ /* 0x000fe20000000800 */
[----:B------:R-:W-:Y:S01]  /*1db0*/  @!PT LDS RZ, [RZ] ;  /* 0x00000000fffff984 */ /* 0x000fe20000000800 */
[----:B------:R-:W-:Y:S01]  /*1dc0*/  @!PT LDS RZ, [RZ] ;  /* 0x00000000fffff984 */ /* 0x000fe20000000800 */
[----:B------:R-:W-:Y:S01]  /*1dd0*/  @!PT LDS RZ, [RZ] ;  /* 0x00000000fffff984 */ /* 0x000fe20000000800 */
[----:B------:R1:W-:Y:S06]  /*1de0*/  MEMBAR.ALL.CTA ;  /* 0x0000000000007992 */ /* 0x0003ec0000008000 */
[----:B-1----:R-:W1:Y:S01]  /*1df0*/  FENCE.VIEW.ASYNC.S ;  /* 0x00000000000073c6 */ /* 0x002e620000000000 */
[----:B------:R-:W-:-:S04]  /*1e00*/  PRMT R2, RZ, 0x654, R2 ;  /* 0x00000654ff027816 */ /* 0x000fc80000000002 */
[----:B-1----:R1:W-:Y:S01]  /*1e10*/  SYNCS.ARRIVE.TRANS64.RED.A1T0 RZ, [R2+URZ], RZ ;  /* 0x000000ff02ff79a7 */ /* 0x0023e200081004ff */
[----:B--2---:R-:W-:-:S13]  /*1e20*/  LOP3.LUT P2, RZ, R6, 0x1, RZ, 0xc0, !PT ;  /* 0x0000000106ff7812 */ /* 0x004fda000784c0ff */
[----:B------:R-:W-:Y:S01]  /*1e30*/  @P2 SHF.R.U32.HI R3, RZ, 0x10, R5 ;  /* 0x00000010ff032819 */ /* 0x000fe20000011605 */
[----:B------:R-:W-:Y:S01]  /*1e40*/  VOTEU.ANY UP0, P2 ;  /* 0x0000000000ff7886 */ /* 0x000fe20001000100 */
[----:B------:R-:W-:Y:S02]  /*1e50*/  @P2 MOV R11, R4 ;  /* 0x00000004000b2202 */ /* 0x000fe40000000f00 */
[----:B------:R-:W-:Y:S02]  /*1e60*/  @P2 R2UR.BROADCAST UR8, R3 ;  /* 0x00000000030822ca */ /* 0x000fe400008e0000 */
[----:B------:R-:W-:-:S11]  /*1e70*/  @P2 LOP3.LUT R8, R5, 0xffff, RZ, 0xc0, !PT ;  /* 0x0000ffff05082812 */ /* 0x000fd600078ec0ff */
[----:B------:R-:W-:Y:S01]  /*1e80*/  @UP0 UMOV UR36, UR8 ;  /* 0x0000000800240c82 */ /* 0x000fe20008000000 */
[----:B-1----:R-:W-:Y:S05]  /*1e90*/  @!P0 BRA `(.L_x_33) ;  /* 0x0000000000b88947 */ /* 0x002fea0003800000 */
[----:B------:R-:W4:Y:S01]  /*1ea0*/  LDC.64 R4, c[0x0][0xb18] ;  /* 0x0002c600ff047b82 */ /* 0x000f220000000a00 */
[----:B------:R-:W-:-:S07]  /*1eb0*/  ISETP.NE.AND P3, PT, R40, 0x1, PT ;  /* 0x000000012800780c */ /* 0x000fce0003f65270 */
[----:B------:R-:W1:Y:S08]  /*1ec0*/  LDC.64 R6, c[0x0][0xb10] ;  /* 0x0002c400ff067b82 */ /* 0x000e700000000a00 */
[----:B------:R-:W2:Y:S08]  /*1ed0*/  LDC R16, c[0x0][0xb20] ;  /* 0x0002c800ff107b82 */ /* 0x000eb00000000800 */
[----:B------:R-:W3:Y:S01]  /*1ee0*/  LDC R18, c[0x0][0xb0c] ;  /* 0x0002c300ff127b82 */ /* 0x000ee20000000800 */
[----:B----4-:R-:W-:Y:S01]  /*1ef0*/  IMAD.HI.U32 R17, R0, R5, RZ ;  /* 0x0000000500117227 */ /* 0x010fe200078e00ff */
[----:B------:R-:W-:-:S03]  /*1f00*/  ISETP.NE.AND P0, PT, R4, 0x1, PT ;  /* 0x000000010400780c */ /* 0x000fc60003f05270 */
[----:B------:R-:W-:-:S03]  /*1f10*/  IMAD.HI.U32 R5, R8, R5, RZ ;  /* 0x0000000508057227 */ /* 0x000fc600078e00ff */
[----:B------:R-:W4:Y:S01]  /*1f20*/  LDC.64 R2, c[0x0][0xb28] ;  /* 0x0002ca00ff027b82 */ /* 0x000f220000000a00 */
[----:B-1----:R-:W-:-:S04]  /*1f30*/  IMAD.HI.U32 R20, R9, R6, RZ ;  /* 0x0000000609147227 */ /* 0x002fc800078e00ff */
[----:B------:R-:W-:Y:S01]  /*1f40*/  IMAD.HI.U32 R22, R11, R6, RZ ;  /* 0x000000060b167227 */ /* 0x000fe200078e00ff */
[----:B------:R-:W-:Y:S02]  /*1f50*/  SHF.R.U32.HI R20, RZ, R7, R20 ;  /* 0x00000007ff147219 */ /* 0x000fe40000011614 */
[-C--:B--2---:R-:W-:Y:S02]  /*1f60*/  SHF.R.U32.HI R17, RZ, R16.reuse, R17 ;  /* 0x00000010ff117219 */ /* 0x084fe40000011611 */
[----:B------:R-:W-:Y:S02]  /*1f70*/  SHF.R.U32.HI R5, RZ, R16, R5 ;  /* 0x00000010ff057219 */ /* 0x000fe40000011605 */
[----:B------:R-:W-:Y:S02]  /*1f80*/  SEL R17, R0, R17, !P0 ;  /* 0x0000001100117207 */ /* 0x000fe40004000000 */
[----:B------:R-:W-:Y:S02]  /*1f90*/  SHF.R.U32.HI R22, RZ, R7, R22 ;  /* 0x00000007ff167219 */ /* 0x000fe40000011616 */
[----:B---3--:R-:W-:-:S02]  /*1fa0*/  ISETP.NE.AND P1, PT, R18, 0x1, PT ;  /* 0x000000011200780c */ /* 0x008fc40003f25270 */
[----:B------:R-:W-:Y:S02]  /*1fb0*/  SEL R5, R8, R5, !P0 ;  /* 0x0000000508057207 */ /* 0x000fe40004000000 */
[----:B------:R-:W-:Y:S02]  /*1fc0*/  SEL R19, R9, R20, !P1 ;  /* 0x0000001409137207 */ /* 0x000fe40004800000 */
[----:B------:R-:W-:Y:S01]  /*1fd0*/  SEL R7, R11, R22, !P1 ;  /* 0x000000160b077207 */ /* 0x000fe20004800000 */
[----:B----4-:R-:W-:-:S04]  /*1fe0*/  IMAD.HI.U32 R20, R17, R2, RZ ;  /* 0x0000000211147227 */ /* 0x010fc800078e00ff */
[----:B------:R-:W-:Y:S01]  /*1ff0*/  IMAD.HI.U32 R6, R19, R2, RZ ;  /* 0x0000000213067227 */ /* 0x000fe200078e00ff */
[----:B------:R-:W-:-:S04]  /*2000*/  @P3 SHF.R.U32.HI R17, RZ, R3, R20 ;  /* 0x00000003ff113219 */ /* 0x000fc80000011614 */
[----:B------:R-:W-:Y:S01]  /*2010*/  @P3 SHF.R.U32.HI R19, RZ, R3, R6 ;  /* 0x00000003ff133219 */ /* 0x000fe20000011606 */
[----:B------:R-:W-:-:S04]  /*2020*/  IMAD R17, R40, R17, RZ ;  /* 0x0000001128117224 */ /* 0x000fc800078e02ff */
[----:B------:R-:W-:Y:S01]  /*2030*/  IMAD R6, R40, R19, RZ ;  /* 0x0000001328067224 */ /* 0x000fe200078e02ff */
[C---:B------:R-:W-:Y:S02]  /*2040*/  ISETP.GE.AND P0, PT, R5.reuse, R17, PT ;  /* 0x000000110500720c */ /* 0x040fe40003f06270 */
[----:B------:R-:W-:Y:S02]  /*2050*/  IADD3 R17, PT, PT, -R5, RZ, RZ ;  /* 0x000000ff05117210 */ /* 0x000fe40007ffe1ff */
[----:B------:R-:W-:Y:S01]  /*2060*/  ISETP.GE.OR P0, PT, R7, R6, P0 ;  /* 0x000000060700720c */ /* 0x000fe20000706670 */
[----:B------:R-:W-:-:S04]  /*2070*/  IMAD.HI.U32 R6, R5, R2, RZ ;  /* 0x0000000205067227 */ /* 0x000fc800078e00ff */
[----:B------:R-:W-:Y:S01]  /*2080*/  IMAD R8, R4, R17, R8 ;  /* 0x0000001104087224 */ /* 0x000fe200078e0208 */
[----:B------:R-:W-:-:S04]  /*2090*/  SHF.R.U32.HI R6, RZ, R3, R6 ;  /* 0x00000003ff067219 */ /* 0x000fc80000011606 */
[----:B------:R-:W-:-:S03]  /*20a0*/  SEL R6, R5, R6, !P3 ;  /* 0x0000000605067207 */ /* 0x000fc60005800000 */
[----:B------:R-:W-:-:S04]  /*20b0*/  @!P0 IMAD.HI.U32 R16, R7, R2, RZ ;  /* 0x0000000207108227 */ /* 0x000fc800078e00ff */
[----:B------:R-:W-:Y:S01]  /*20c0*/  IMAD.MOV R2, RZ, RZ, -R6 ;  /* 0x000000ffff027224 */ /* 0x000fe200078e0a06 */
[----:B------:R-:W-:-:S03]  /*20d0*/  @!P0 SHF.R.U32.HI R16, RZ, R3, R16 ;  /* 0x00000003ff108219 */ /* 0x000fc60000011610 */
[----:B------:R-:W-:Y:S01]  /*20e0*/  IMAD R2, R40, R2, R5 ;  /* 0x0000000228027224 */ /* 0x000fe200078e0205 */
        /* <DEDUP_REMOVED lines=9> */
.L_x_33:
[----:B------:R-:W1:Y:S02]  /*2180*/  LDCU UR8, c[0x0][0xb30] ;  /* 0x00016600ff0877ac */ /* 0x000e640008000800 */
[----:B-1----:R-:W-:-:S09]  /*2190*/  UISETP.NE.AND UP0, UPT, UR8, 0x1, UPT ;  /* 0x000000010800788c */ /* 0x002fd2000bf05270 */
[----:B------:R-:W-:Y:S05]  /*21a0*/  BRA.U UP0, `(.L_x_34) ;  /* 0x0000000100407547 */ /* 0x000fea000b800000 */
[----:B------:R-:W1:Y:S08]  /*21b0*/  LDC.64 R4, c[0x0][0xb10] ;  /* 0x0002c400ff047b82 */ /* 0x000e700000000a00 */
[----:B------:R-:W2:Y:S08]  /*21c0*/  LDC.64 R2, c[0x0][0xb18] ;  /* 0x0002c600ff027b82 */ /* 0x000eb00000000a00 */
[----:B------:R-:W3:Y:S08]  /*21d0*/  LDC R6, c[0x0][0xb20] ;  /* 0x0002c800ff067b82 */ /* 0x000ef00000000800 */
[----:B------:R-:W4:Y:S01]  /*21e0*/  LDC R16, c[0x0][0xb0c] ;  /* 0x0002c300ff107b82 */ /* 0x000f220000000800 */
[----:B-1----:R-:W-:-:S05]  /*21f0*/  IMAD.HI.U32 R4, R11, R4, RZ ;  /* 0x000000040b047227 */ /* 0x002fca00078e00ff */
[----:B------:R-:W-:Y:S01]  /*2200*/  SHF.R.U32.HI R4, RZ, R5, R4 ;  /* 0x00000005ff047219 */ /* 0x000fe20000011604 */
[----:B--2---:R-:W-:Y:S01]  /*2210*/  IMAD.HI.U32 R3, R8, R3, RZ ;  /* 0x0000000308037227 */ /* 0x004fe200078e00ff */
[----:B------:R-:W-:-:S04]  /*2220*/  ISETP.NE.AND P0, PT, R2, 0x1, PT ;  /* 0x000000010200780c */ /* 0x000fc80003f05270 */
[----:B---3--:R-:W-:-:S04]  /*2230*/  SHF.R.U32.HI R3, RZ, R6, R3 ;  /* 0x00000006ff037219 */ /* 0x008fc80000011603 */
[----:B------:R-:W-:Y:S02]  /*2240*/  SEL R3, R8, R3, !P0 ;  /* 0x0000000308037207 */ /* 0x000fe40004000000 */
[----:B----4-:R-:W-:-:S04]  /*2250*/  ISETP.NE.AND P1, PT, R16, 0x1, PT ;  /* 0x000000011000780c */ /* 0x010fc80003f25270 */
[----:B------:R-:W-:-:S05]  /*2260*/  SEL R4, R11, R4, !P1 ;  /* 0x000000040b047207 */ /* 0x000fca0004800000 */
[----:B------:R-:W-:Y:S02]  /*2270*/  IMAD.IADD R5, R3, 0x1, -R4 ;  /* 0x0000000103057824 */ /* 0x000fe400078e0a04 */
[----:B------:R-:W-:Y:S02]  /*2280*/  IMAD.IADD R3, R4, 0x1, -R3 ;  /* 0x0000000104037824 */ /* 0x000fe400078e0a03 */
[----:B------:R-:W-:Y:S02]  /*2290*/  IMAD R11, R5, R16, R11 ;  /* 0x00000010050b7224 */ /* 0x000fe400078e020b */
[----:B------:R-:W-:-:S07]  /*22a0*/  IMAD R8, R3, R2, R8 ;  /* 0x0000000203087224 */ /* 0x000fce00078e0208 */
.L_x_34:
[----:B------:R-:W-:Y:S01]  /*22b0*/  VIADD R14, R14, 0x1 ;  /* 0x000000010e0e7836 */ /* 0x000fe20000000000 */
[----:B------:R-:W-:Y:S01]  /*22c0*/  PLOP3.LUT P1, PT, PT, PT, PT, 0x80, 0x8 ;  /* 0x000000000008781c */ /* 0x000fe20003f2f070 */
[----:B------:R-:W-:Y:S02]  /*22d0*/  IMAD.IADD R21, R11, 0x1, R90 ;  /* 0x000000010b157824 */ /* 0x000fe400078e025a */
[----:B------:R-:W-:Y:S01]  /*22e0*/  IMAD.IADD R20, R8, 0x1, R83 ;  /* 0x0000000108147824 */ /* 0x000fe200078e0253 */
[----:B------:R-:W-:-:S04]  /*22f0*/  ISETP.NE.AND P0, PT, R14, 0x2, PT ;  /* 0x000000020e00780c */ /* 0x000fc80003f05270 */
[----:B------:R-:W-:Y:S02]  /*2300*/  SEL R2, RZ, 0x1, P0 ;  /* 0x00000001ff027807 */ /* 0x000fe40000000000 */
[----:B------:R-:W-:Y:S02]  /*2310*/  SEL R14, R14, RZ, P0 ;  /* 0x000000ff0e0e7207 */ /* 0x000fe40000000000 */
[----:B------:R-:W-:Y:S01]  /*2320*/  LOP3.LUT R13, R13, R2, RZ, 0x3c, !PT ;  /* 0x000000020d0d7212 */ /* 0x000fe200078e3cff */
[----:B------:R-:W-:Y:S06]  /*2330*/  @P2 BRA `(.L_x_35) ;  /* 0xfffffff000982947 */ /* 0x000fec000383ffff */
[----:B------:R-:W-:Y:S01]  /*2340*/  UIADD3 UR4, UPT, UPT, UR4, 0x38, URZ ;  /* 0x0000003804047890 */ /* 0x000fe2000fffe0ff */
[----:B------:R-:W-:-:S03]  /*2350*/  SHF.L.U32 R3, R15, 0x1f, RZ ;  /* 0x0000001f0f037819 */ /* 0x000fc600000006ff */
[----:B------:R-:W-:-:S09]  /*2360*/  ULEA UR5, UR6, UR4, 0x3 ;  /* 0x0000000406057291 */ /* 0x000fd2000f8e18ff */
[----:B------:R-:W1:Y:S02]  /*2370*/  SYNCS.PHASECHK.TRANS64.TRYWAIT P0, [UR5], R3 ;  /* 0x00000003ff0075a7 */ /* 0x000e640008001105 */
[----:B-1----:R-:W-:Y:S05]  /*2380*/  @!P0 BRA `(.L_x_36) ;  /* 0x0000006c00dc8947 */ /* 0x002fea0003800000 */
.L_x_133:
[----:B------:R-:W-:-:S04]  /*2390*/  UIADD3 UR6, UPT, UPT, UR6, 0x1, URZ ;  /* 0x0000000106067890 */ /* 0x000fc8000fffe0ff */
[----:B------:R-:W-:-:S04]  /*23a0*/  UISETP.NE.AND UP0, UPT, UR6, 0x7, UPT ;  /* 0x000000070600788c */ /* 0x000fc8000bf05270 */
[----:B------:R-:W-:Y:S02]  /*23b0*/  USEL UR7, URZ, 0x1, UP0 ;  /* 0x00000001ff077887 */ /* 0x000fe40008000000 */
[----:B------:R-:W-:-:S04]  /*23c0*/  USEL UR6, UR6, URZ, UP0 ;  /* 0x000000ff06067287 */ /* 0x000fc80008000000 */
[----:B------:R-:W-:Y:S01]  /*23d0*/  ULEA UR5, UR6, UR4, 0x3 ;  /* 0x0000000406057291 */ /* 0x000fe2000f8e18ff */
[----:B------:R-:W-:-:S04]  /*23e0*/  LOP3.LUT R2, R15, UR7, RZ, 0x3c, !PT ;  /* 0x000000070f027c12 */ /* 0x000fc8000f8e3cff */
[----:B-1----:R-:W-:-:S04]  /*23f0*/  SHF.L.U32 R3, R2, 0x1f, RZ ;  /* 0x0000001f02037819 */ /* 0x002fc800000006ff */
[----:B------:R-:W1:Y:S02]  /*2400*/  SYNCS.PHASECHK.TRANS64.TRYWAIT P0, [UR5], R3 ;  /* 0x00000003ff0075a7 */ /* 0x000e640008001105 */
[----:B-1----:R-:W-:Y:S05]  /*2410*/  @!P0 BRA `(.L_x_37) ;  /* 0x0000006c00d08947 */ /* 0x002fea0003800000 */
.L_x_135:
        /* <DEDUP_REMOVED lines=9> */
.L_x_137:
        /* <DEDUP_REMOVED lines=9> */
.L_x_139:
        /* <DEDUP_REMOVED lines=9> */
.L_x_141:
        /* <DEDUP_REMOVED lines=9> */
.L_x_143:
[----:B------:R-:W-:-:S04]  /*2660*/  UIADD3 UR6, UPT, UPT, UR6, 0x1, URZ ;  /* 0x0000000106067890 */ /* 0x000fc8000fffe0ff */
[----:B------:R-:W-:-:S04]  /*2670*/  UISETP.NE.AND UP0, UPT, UR6, 0x7, UPT ;  /* 0x000000070600788c */ /* 0x000fc8000bf05270 */
[----:B------:R-:W-:Y:S02]  /*2680*/  USEL UR5, URZ, 0x1, UP0 ;  /* 0x00000001ff057887 */ /* 0x000fe40008000000 */
[----:B------:R-:W-:-:S04]  /*2690*/  USEL UR6, UR6, URZ, UP0 ;  /* 0x000000ff06067287 */ /* 0x000fc80008000000 */
[----:B------:R-:W-:Y:S01]  /*26a0*/  ULEA UR6, UR6, UR4, 0x3 ;  /* 0x0000000406067291 */ /* 0x000fe2000f8e18ff */
[----:B-1----:R-:W-:-:S04]  /*26b0*/  LOP3.LUT R3, R2, UR5, RZ, 0x3c, !PT ;  /* 0x0000000502037c12 */ /* 0x002fc8000f8e3cff */
[----:B------:R-:W-:Y:S01]  /*26c0*/  SHF.L.U32 R3, R3, 0x1f, RZ ;  /* 0x0000001f03037819 */ /* 0x000fe200000006ff */
[----:B----4-:R-:W-:-:S07]  /*26d0*/  IMAD.U32 R0, RZ, RZ, UR6 ;  /* 0x00000006ff007e24 */ /* 0x010fce000f8e00ff */
.L_x_42:
[----:B-1----:R1:W2:Y:S02]  /*26e0*/  SYNCS.PHASECHK.TRANS64.TRYWAIT P0, [R0+URZ], R3 ;  /* 0x00000003000075a7 */ /* 0x0022a400080011ff */
[----:B--2---:R-:W-:Y:S05]  /*26f0*/  @!P0 NANOSLEEP.SYNCS 0x989680 ;  /* 0x009896800000895d */ /* 0x004fea0003900000 */
[----:B------:R-:W2:Y:S02]  /*2700*/  @!P0 SYNCS.PHASECHK.TRANS64 P0, [R0+URZ], R3 ;  /* 0x00000003000085a7 */ /* 0x000ea400080010ff */
[----:B--2---:R-:W-:Y:S05]  /*2710*/  @P0 EXIT ;  /* 0x000000000000094d */ /* 0x004fea0003800000 */
[----:B------:R-:W-:Y:S05]  /*2720*/  BRA `(.L_x_42) ;  /* 0xfffffffc00ec7947 */ /* 0x000fea000383ffff */
.L_x_17:
[----:B------:R-:W-:-:S04]  /*2730*/  UISETP.NE.AND UP1, UPT, UR37, URZ, UPT ;  /* 0x000000ff2500728c */ /* 0x000fc8000bf25270 */
[----:B------:R-:W-:-:S09]  /*2740*/  UISETP.NE.OR UP1, UPT, UR8, 0x1, UP1 ;  /* 0x000000010800788c */ /* 0x000fd20008f25670 */
[----:B------:R-:W-:Y:S05]  /*2750*/  BRA.U UP1, `(.L_x_43) ;  /* 0x0000000501487547 */ /* 0x000fea000b800000 */
[----:B------:R-:W-:Y:S01]  /*2760*/  ISETP.NE.AND P2, PT, R2, RZ, PT ;  /* 0x000000ff0200720c */ /* 0x000fe20003f45270 */
[----:B------:R-:W-:Y:S01]  /*2770*/  IMAD.MOV.U32 R12, RZ, RZ, 0x1 ;  /* 0x00000001ff0c7424 */ /* 0x000fe200078e00ff */
[----:B------:R-:W-:Y:S02]  /*2780*/  CS2R R10, SRZ ;  /* 0x00000000000a7805 */ /* 0x000fe4000001ff00 */
[----:B------:R-:W-:Y:S01]  /*2790*/  CS2R R8, SRZ ;  /* 0x0000000000087805 */ /* 0x000fe2000001ff00 */
[----:B------:R-:W-:Y:S01]  /*27a0*/  UMOV UR4, 0x400 ;  /* 0x0000040000047882 */ /* 0x000fe20000000000 */
[----:B------:R-:W-:Y:S01]  /*27b0*/  UMOV UR6, URZ ;  /* 0x000000ff00067c82 */ /* 0x000fe20008000000 */
[----:B------:R-:W-:-:S12]  /*27c0*/  ULEA UR37, UR37, UR4, 0x18 ;  /* 0x0000000425257291 */ /* 0x000fd8000f8ec0ff */
.L_x_47:
[----:B------:R-:W-:Y:S02]  /*27d0*/  LEA R0, R8, UR37, 0x3 ;  /* 0x0000002508007c11 */ /* 0x000fe4000f8e18ff */
[----:B------:R-:W-:-:S03]  /*27e0*/  SHF.L.U32 R5, R9, 0x1f, RZ ;  /* 0x0000001f09057819 */ /* 0x000fc600000006ff */
[----:B------:R-:W-:Y:S01]  /*27f0*/  VIADD R4, R0, 0x130 ;  /* 0x0000013000047836 */ /* 0x000fe20000000000 */
[----:B------:R-:W1:Y:S02]  /*2800*/  SYNCS.PHASECHK.TRANS64.TRYWAIT P0, [R0+URZ+0x120], R5 ;  /* 0x00012005000075a7 */ /* 0x000e6400080011ff */
[----:B-1----:R-:W-:Y:S05]  /*2810*/  @!P0 BRA `(.L_x_44) ;  /* 0x0000006c00488947 */ /* 0x002fea0003800000 */
.L_x_144:
[----:B------:R-:W-:Y:S01]  /*2820*/  ULEA UR5, UR6, UR37, 0x3 ;  /* 0x0000002506057291 */ /* 0x000fe2000f8e18ff */
[----:B------:R-:W-:Y:S02]  /*2830*/  PRMT R4, RZ, 0x654, R4 ;  /* 0x00000654ff047816 */ /* 0x000fe40000000004 */
[----:B-1----:R-:W-:Y:S01]  /*2840*/  SHF.L.U32 R5, R12, 0x1f, RZ ;  /* 0x0000001f0c057819 */ /* 0x002fe200000006ff */
[----:B------:R-:W-:Y:S01]  /*2850*/  UIADD3 UR4, UPT, UPT, UR5, 0xc0, URZ ;  /* 0x000000c005047890 */ /* 0x000fe2000fffe0ff */
[----:B------:R1:W-:Y:S05]  /*2860*/  SYNCS.ARRIVE.TRANS64.RED.A1T0 RZ, [R4+URZ], RZ ;  /* 0x000000ff04ff79a7 */ /* 0x0003ea00081004ff */
[----:B------:R-:W-:Y:S01]  /*2870*/  IMAD.U32 R7, RZ, RZ, UR4 ;  /* 0x00000004ff077e24 */ /* 0x000fe2000f8e00ff */
[----:B------:R-:W2:Y:S04]  /*2880*/  SYNCS.PHASECHK.TRANS64.TRYWAIT P0, [UR5+0xd0], R5 ;  /* 0x0000d005ff0075a7 */ /* 0x000ea80008001105 */
[----:B------:R-:W-:Y:S01]  /*2890*/  PRMT R6, R2, 0x654, R7 ;  /* 0x0000065402067816 */ /* 0x000fe20000000007 */
[----:B-1----:R-:W-:Y:S01]  /*28a0*/  @!P2 IMAD.MOV.U32 R4, RZ, RZ, 0x10 ;  /* 0x00000010ff04a424 */ /* 0x002fe200078e00ff */
[----:B--2---:R-:W-:Y:S06]  /*28b0*/  @!P0 BRA `(.L_x_45) ;  /* 0x0000006c00348947 */ /* 0x004fec0003800000 */
.L_x_146:
[----:B------:R-:W-:Y:S01]  /*28c0*/  ULEA UR4, UR6, UR37, 0x4 ;  /* 0x0000002506047291 */ /* 0x000fe2000f8e20ff */
[----:B------:R-:W-:Y:S01]  /*28d0*/  SEL R3, R6, R3, !P2 ;  /* 0x0000000306037207 */ /* 0x000fe20005000000 */
[----:B------:R-:W-:Y:S01]  /*28e0*/  UIADD3 UR5, UPT, UPT, UR5, 0xc0, URZ ;  /* 0x000000c005057890 */ /* 0x000fe2000fffe0ff */
[----:B-1----:R-:W-:Y:S01]  /*28f0*/  LEA R0, R11, UR37, 0x3 ;  /* 0x000000250b007c11 */ /* 0x002fe2000f8e18ff */
[----:B------:R-:W-:Y:S01]  /*2900*/  UIADD3 UR4, UPT, UPT, UR4, 0x150, URZ ;  /* 0x0000015004047890 */ /* 0x000fe2000fffe0ff */
[----:B------:R-:W-:Y:S01]  /*2910*/  SHF.L.U32 R5, R10, 0x1f, RZ ;  /* 0x0000001f0a057819 */ /* 0x000fe200000006ff */
[----:B------:R1:W-:Y:S01]  /*2920*/  @!P2 SYNCS.ARRIVE.TRANS64.RED RZ, [R3+URZ], R4 ;  /* 0x0000000403ffa9a7 */ /* 0x0003e200080004ff */
[----:B------:R-:W-:Y:S01]  /*2930*/  UIADD3 UR6, UPT, UPT, UR6, 0x1, URZ ;  /* 0x0000000106067890 */ /* 0x000fe2000fffe0ff */
[----:B------:R-:W-:-:S03]  /*2940*/  VIADD R8, R8, 0x1 ;  /* 0x0000000108087836 */ /* 0x000fc60000000000 */
[----:B------:R-:W-:Y:S02]  /*2950*/  UISETP.NE.AND UP0, UPT, UR6, 0x2, UPT ;  /* 0x000000020600788c */ /* 0x000fe4000bf05270 */
[----:B------:R-:W-:Y:S06]  /*2960*/  UGETNEXTWORKID.BROADCAST [UR4], [UR5] ;  /* 0x00000000040073ca */ /* 0x000fec0008000100 */
[----:B------:R-:W-:Y:S01]  /*2970*/  USEL UR4, URZ, 0x1, UP0 ;  /* 0x00000001ff047887 */ /* 0x000fe20008000000 */
[----:B------:R-:W-:Y:S01]  /*2980*/  ISETP.NE.AND P0, PT, R8, 0x2, PT ;  /* 0x000000020800780c */ /* 0x000fe20003f05270 */
[----:B------:R-:W-:Y:S01]  /*2990*/  USEL UR6, UR6, URZ, UP0 ;  /* 0x000000ff06067287 */ /* 0x000fe20008000000 */
[----:B------:R-:W2:Y:S03]  /*29a0*/  SYNCS.PHASECHK.TRANS64.TRYWAIT P1, [R0+URZ+0xc0], R5 ;  /* 0x0000c005000075a7 */ /* 0x000ea600080211ff */
[----:B------:R-:W-:Y:S01]  /*29b0*/  LOP3.LUT R12, R12, UR4, RZ, 0x3c, !PT ;  /* 0x000000040c0c7c12 */ /* 0x000fe2000f8e3cff */
[----:B-12---:R-:W-:Y:S07]  /*29c0*/  @!P1 BRA `(.L_x_46) ;  /* 0x0000006c00089947 */ /* 0x006fee0003800000 */
.L_x_147:
[C---:B------:R-:W-:Y:S01]  /*29d0*/  LEA R4, R11.reuse, UR37, 0x4 ;  /* 0x000000250b047c11 */ /* 0x040fe2000f8e20ff */
[----:B-1----:R-:W-:Y:S01]  /*29e0*/  VIADD R0, R0, 0xd0 ;  /* 0x000000d000007836 */ /* 0x002fe20000000000 */
[----:B------:R-:W-:Y:S01]  /*29f0*/  SEL R8, R8, RZ, P0 ;  /* 0x000000ff08087207 */ /* 0x000fe20000000000 */
[----:B------:R-:W-:-:S03]  /*2a00*/  VIADD R11, R11, 0x1 ;  /* 0x000000010b0b7836 */ /* 0x000fc60000000000 */
[----:B------:R-:W1:Y:S01]  /*2a10*/  LDS.128 R4, [R4+0x150] ;  /* 0x0001500004047984 */ /* 0x000e620000000c00 */
[----:B------:R-:W-:Y:S02]  /*2a20*/  PRMT R0, RZ, 0x654, R0 ;  /* 0x00000654ff007816 */ /* 0x000fe40000000000 */
[C---:B------:R-:W-:Y:S01]  /*2a30*/  ISETP.NE.AND P1, PT, R11.reuse, 0x2, PT ;  /* 0x000000020b00780c */ /* 0x040fe20003f25270 */
[----:B------:R-:W-:Y:S01]  /*2a40*/  @!PT LDS RZ, [RZ] ;  /* 0x00000000fffff984 */ /* 0x000fe20000000800 */
[----:B------:R-:W-:Y:S01]  /*2a50*/  @!PT LDS RZ, [RZ] ;  /* 0x00000000fffff984 */ /* 0x000fe20000000800 */
[----:B------:R-:W-:Y:S01]  /*2a60*/  @!PT LDS RZ, [RZ] ;  /* 0x00000000fffff984 */ /* 0x000fe20000000800 */
[----:B------:R-:W-:Y:S01]  /*2a70*/  @!PT LDS RZ, [RZ] ;  /* 0x00000000fffff984 */ /* 0x000fe20000000800 */
[----:B------:R2:W-:Y:S06]  /*2a80*/  MEMBAR.ALL.CTA ;  /* 0x0000000000007992 */ /* 0x0005ec0000008000 */
[----:B--2---:R-:W2:Y:S01]  /*2a90*/  FENCE.VIEW.ASYNC.S ;  /* 0x00000000000073c6 */ /* 0x004ea20000000000 */
[----:B------:R-:W-:Y:S01]  /*2aa0*/  SEL R11, R11, RZ, P1 ;  /* 0x000000ff0b0b7207 */ /* 0x000fe20000800000 */
[----:B--2---:R2:W-:Y:S01]  /*2ab0*/  SYNCS.ARRIVE.TRANS64.RED.A1T0 RZ, [R0+URZ], RZ ;  /* 0x000000ff00ff79a7 */ /* 0x0045e200081004ff */
[----:B-1----:R-:W-:-:S02]  /*2ac0*/  LOP3.LUT P3, RZ, R6, 0x1, RZ, 0xc0, !PT ;  /* 0x0000000106ff7812 */ /* 0x002fc4000786c0ff */
[----:B------:R-:W-:-:S04]  /*2ad0*/  SEL R5, RZ, 0x1, P1 ;  /* 0x00000001ff057807 */ /* 0x000fc80000800000 */
[----:B------:R-:W-:Y:S02]  /*2ae0*/  LOP3.LUT R10, R10, R5, RZ, 0x3c, !PT ;  /* 0x000000050a0a7212 */ /* 0x000fe400078e3cff */
[----:B--2---:R-:W-:-:S04]  /*2af0*/  SEL R0, RZ, 0x1, P0 ;  /* 0x00000001ff007807 */ /* 0x004fc80000000000 */
[----:B------:R-:W-:Y:S01]  /*2b00*/  LOP3.LUT R9, R9, R0, RZ, 0x3c, !PT ;  /* 0x0000000009097212 */ /* 0x000fe200078e3cff */
[----:B------:R-:W-:Y:S06]  /*2b10*/  @P3 BRA `(.L_x_47) ;  /* 0xfffffffc002c3947 */ /* 0x000fec000383ffff */
[----:B------:R-:W-:Y:S01]  /*2b20*/  ULEA UR5, UR6, UR37, 0x3 ;  /* 0x0000002506057291 */ /* 0x000fe2000f8e18ff */
[----:B------:R-:W-:-:S08]  /*2b30*/  SHF.L.U32 R3, R12, 0x1f, RZ ;  /* 0x0000001f0c037819 */ /* 0x000fd000000006ff */
[----:B------:R-:W1:Y:S02]  /*2b40*/  SYNCS.PHASECHK.TRANS64 P0, [UR5+0xd0], R3 ;  /* 0x0000d003ff0075a7 */ /* 0x000e640008001005 */
[----:B-1----:R-:W-:Y:S05]  /*2b50*/  @P0 BRA `(.L_x_48) ;  /* 0x0000000000080947 */ /* 0x002fea0003800000 */
[----:B------:R-:W1:Y:S02]  /*2b60*/  SYNCS.PHASECHK.TRANS64.TRYWAIT P0, [UR5+0xd0], R3 ;  /* 0x0000d003ff0075a7 */ /* 0x000e640008001105 */
[----:B-1----:R-:W-:Y:S05]  /*2b70*/  @!P0 BRA `(.L_x_49) ;  /* 0x0000006800b08947 */ /* 0x002fea0003800000 */
.L_x_48:
[----:B------:R-:W-:-:S04]  /*2b80*/  UIADD3 UR4, UPT, UPT, UR6, 0x1, URZ ;  /* 0x0000000106047890 */ /* 0x000fc8000fffe0ff */
[----:B------:R-:W-:-:S04]  /*2b90*/  UISETP.NE.AND UP0, UPT, UR4, 0x2, UPT ;  /* 0x000000020400788c */ /* 0x000fc8000bf05270 */
[----:B------:R-:W-:Y:S02]  /*2ba0*/  USEL UR7, URZ, 0x1, UP0 ;  /* 0x00000001ff077887 */ /* 0x000fe40008000000 */
[----:B------:R-:W-:-:S04]  /*2bb0*/  USEL UR4, UR4, URZ, UP0 ;  /* 0x000000ff04047287 */ /* 0x000fc80008000000 */
[----:B------:R-:W-:Y:S01]  /*2bc0*/  ULEA UR4, UR4, UR37, 0x3 ;  /* 0x0000002504047291 */ /* 0x000fe2000f8e18ff */
[----:B-1----:R-:W-:-:S04]  /*2bd0*/  LOP3.LUT R3, R12, UR7, RZ, 0x3c, !PT ;  /* 0x000000070c037c12 */ /* 0x002fc8000f8e3cff */
[----:B------:R-:W-:-:S04]  /*2be0*/  SHF.L.U32 R0, R3, 0x1f, RZ ;  /* 0x0000001f03007819 */ /* 0x000fc800000006ff */
[----:B------:R-:W1:Y:S02]  /*2bf0*/  SYNCS.PHASECHK.TRANS64 P0, [UR4+0xd0], R0 ;  /* 0x0000d000ff0075a7 */ /* 0x000e640008001004 */
[----:B-1----:R-:W-:Y:S05]  /*2c00*/  @P0 EXIT ;  /* 0x000000000000094d */ /* 0x002fea0003800000 */
[----:B------:R-:W-:Y:S02]  /*2c10*/  SHF.L.U32 R3, R3, 0x1f, RZ ;  /* 0x0000001f03037819 */ /* 0x000fe400000006ff */
[----:B------:R-:W-:-:S07]  /*2c20*/  MOV R0, UR4 ;  /* 0x0000000400007c02 */ /* 0x000fce0008000f00 */
.L_x_50:
[----:B-1----:R1:W2:Y:S02]  /*2c30*/  SYNCS.PHASECHK.TRANS64.TRYWAIT P0, [R0+URZ+0xd0], R3 ;  /* 0x0000d003000075a7 */ /* 0x0022a400080011ff */
[----:B--2---:R-:W-:Y:S05]  /*2c40*/  @!P0 NANOSLEEP.SYNCS 0x989680 ;  /* 0x009896800000895d */ /* 0x004fea0003900000 */
[----:B------:R-:W2:Y:S02]  /*2c50*/  @!P0 SYNCS.PHASECHK.TRANS64 P0, [R0+URZ+0xd0], R3 ;  /* 0x0000d003000085a7 */ /* 0x000ea400080010ff */
[----:B--2---:R-:W-:Y:S05]  /*2c60*/  @P0 EXIT ;  /* 0x000000000000094d */ /* 0x004fea0003800000 */
[----:B------:R-:W-:Y:S05]  /*2c70*/  BRA `(.L_x_50) ;  /* 0xfffffffc00ec7947 */ /* 0x000fea000383ffff */
.L_x_43:
[----:B------:R-:W-:-:S09]  /*2c80*/  UISETP.NE.AND UP1, UPT, UR8, URZ, UPT ;  /* 0x000000ff0800728c */ /* 0x000fd2000bf25270 */
[----:B------:R-:W-:Y:S05]  /*2c90*/  BRA.U UP1, `(.L_x_51) ;  /* 0x0000000d01947547 */ /* 0x000fea000b800000 */
[----:B------:R-:W-:Y:S01]  /*2ca0*/  UMOV UR4, 0x40 ;  /* 0x0000004000047882 */ /* 0x000fe20000000000 */
[----:B------:R-:W-:Y:S01]  /*2cb0*/  NOP ;  /* 0x0000000000007918 */ /* 0x000fe20000000000 */
[----:B------:R-:W-:Y:S01]  /*2cc0*/  ULEA UR4, UR37, UR4, 0x18 ;  /* 0x0000000425047291 */ /* 0x000fe2000f8ec0ff */
[----:B------:R-:W-:Y:S02]  /*2cd0*/  UMOV UR5, 0x400 ;  /* 0x0000040000057882 */ /* 0x000fe40000000000 */
[----:B------:R-:W-:-:S06]  /*2ce0*/  ULEA UR37, UR37, UR5, 0x18 ;  /* 0x0000000525257291 */ /* 0x000fcc000f8ec0ff */
[----:B------:R-:W1:Y:S02]  /*2cf0*/  LDS.U8 R0, [UR4+0x1c] ;  /* 0x00001c04ff007984 */ /* 0x000e640008000000 */
[----:B-1----:R-:W-:-:S13]  /*2d00*/  ISETP.NE.AND P0, PT, R0, RZ, PT ;  /* 0x000000ff0000720c */ /* 0x002fda0003f05270 */
[----:B------:R-:W-:Y:S05]  /*2d10*/  @P0 BRA `(.L_x_52) ;  /* 0x0000000000580947 */ /* 0x000fea0003800000 */
[----:B------:R-:W-:-:S13]  /*2d20*/  ELECT P0, URZ, PT ;  /* 0x0000000000ff782f */ /* 0x000fda0003800000 */
[----:B------:R-:W-:Y:S05]  /*2d30*/  @!P0 BRA `(.L_x_53) ;  /* 0x0000000000608947 */ /* 0x000fea0003800000 */
[----:B------:R-:W-:Y:S01]  /*2d40*/  UMOV UR5, 0x10 ;  /* 0x0000001000057882 */ /* 0x000fe20000000000 */
[----:B------:R-:W-:Y:S01]  /*2d50*/  HFMA2 R0, -RZ, RZ, 0, 5.9604644775390625e-08 ;  /* 0x00000001ff007431 */ /* 0x000fe200000001ff */
[----:B------:R-:W-:-:S03]  /*2d60*/  MOV R2, 0xffff ;  /* 0x0000ffff00027802 */ /* 0x000fc60000000f00 */
[----:B------:R-:W-:Y:S04]  /*2d70*/  DEPBAR.LE SB1, 0x36 ;  /* 0x00009d800000791a */ /* 0x000fe80000000000 */
[----:B------:R-:W1:Y:S02]  /*2d80*/  UTCATOMSWS.FIND_AND_SET.ALIGN UP0, UR5, UR5 ;  /* 0x00000005000575e3 */ /* 0x000e640008000800 */
[----:B-1----:R-:W-:Y:S01]  /*2d90*/  MOV R3, UR5 ;  /* 0x0000000500037c02 */ /* 0x002fe20008000f00 */
[----:B------:R-:W-:Y:S06]  /*2da0*/  BRA.U UP0, `(.L_x_54) ;  /* 0x0000000100187547 */ /* 0x000fec000b800000 */
.L_x_55:
[----:B------:R-:W-:Y:S05]  /*2db0*/  NANOSLEEP 0x64 ;  /* 0x000000640000795d */ /* 0x000fea0003800000 */
[----:B------:R-:W-:-:S05]  /*2dc0*/  UMOV UR5, 0x10 ;  /* 0x0000001000057882 */ /* 0x000fca0000000000 */
[----:B------:R-:W-:Y:S04]  /*2dd0*/  DEPBAR.LE SB1, 0x36 ;  /* 0x00009d800000791a */ /* 0x000fe80000000000 */
[----:B------:R-:W1:Y:S02]  /*2de0*/  UTCATOMSWS.FIND_AND_SET.ALIGN UP0, UR5, UR5 ;  /* 0x00000005000575e3 */ /* 0x000e640008000800 */
[----:B-1----:R-:W-:Y:S01]  /*2df0*/  MOV R3, UR5 ;  /* 0x0000000500037c02 */ /* 0x002fe20008000f00 */
[----:B------:R-:W-:Y:S05]  /*2e00*/  BRA.U !UP0, `(.L_x_55) ;  /* 0xfffffffd08e87547 */ /* 0x000fea000b83ffff */
.L_x_54:
[-C--:B------:R-:W-:Y:S02]  /*2e10*/  SHF.L.U32 R2, R2, R3.reuse, RZ ;  /* 0x0000000302027219 */ /* 0x080fe400000006ff */
[----:B------:R-:W-:Y:S01]  /*2e20*/  SHF.L.U32 R0, R0, R3, RZ ;  /* 0x0000000300007219 */ /* 0x000fe200000006ff */
[----:B------:R-:W-:Y:S02]  /*2e30*/  IMAD.SHL.U32 R3, R3, 0x20, RZ ;  /* 0x0000002003037824 */ /* 0x000fe400078e00ff */
[----:B------:R1:W-:Y:S04]  /*2e40*/  ATOMS.OR RZ, [UR4+0x14], R2 ;  /* 0x00001402ffff798c */ /* 0x0003e8000b000004 */
[----:B------:R1:W-:Y:S04]  /*2e50*/  ATOMS.OR RZ, [UR4+0x18], R0 ;  /* 0x00001800ffff798c */ /* 0x0003e8000b000004 */
[----:B------:R1:W-:Y:S01]  /*2e60*/  STS [UR37+0x170], R3 ;  /* 0x00017003ff007988 */ /* 0x0003e20008000825 */
[----:B------:R-:W-:Y:S05]  /*2e70*/  BRA `(.L_x_53) ;  /* 0x0000000000107947 */ /* 0x000fea0003800000 */
.L_x_52:
[----:B------:R-:W-:Y:S02]  /*2e80*/  MOV R0, 0xffffffff ;  /* 0xffffffff00007802 */ /* 0x000fe40000000f00 */
[----:B------:R-:W-:-:S03]  /*2e90*/  MOV R2, 0x2ec0 ;  /* 0x00002ec000027802 */ /* 0x000fc60000000f00 */
[----:B------:R1:W-:Y:S04]  /*2ea0*/  STS [UR37+0x170], R0 ;  /* 0x00017000ff007988 */ /* 0x0003e80008000825 */
[----:B-1-3-5:R-:W-:Y:S05]  /*2eb0*/  CALL.REL.NOINC `($__internal_1_$__cuda_sm10x_tcgen05_guardrail_trap_phase_invalid_during_alloc) ;  /* 0x0000006c00f47944 */ /* 0x02afea0003c00000 */
.L_x_53:
[----:B------:R-:W-:Y:S05]  /*2ec0*/  WARPSYNC.ALL ;  /* 0x0000000000007948 */ /* 0x000fea0003800000 */
[----:B------:R-:W2:Y:S01]  /*2ed0*/  S2UR UR6, SR_CgaCtaId ;  /* 0x00000000000679c3 */ /* 0x000ea20000008800 */
[----:B------:R-:W-:Y:S01]  /*2ee0*/  UMOV UR4, 0x400 ;  /* 0x0000040000047882 */ /* 0x000fe20000000000 */
[----:B------:R-:W-:-:S06]  /*2ef0*/  NOP ;  /* 0x0000000000007918 */ /* 0x000fcc0000000000 */
[----:B------:R-:W-:Y:S06]  /*2f00*/  BAR.ARV 0x6, 0xa0 ;  /* 0x0182800000007b1d */ /* 0x000fec0000002000 */
[----:B------:R-:W4:Y:S01]  /*2f10*/  LDCU UR7, c[0x0][0x38c] ;  /* 0x00007180ff0777ac */ /* 0x000f220008000800 */
[----:B------:R-:W-:Y:S01]  /*2f20*/  IMAD.MOV.U32 R11, RZ, RZ, 0x1 ;  /* 0x00000001ff0b7424 */ /* 0x000fe200078e00ff */
[----:B------:R-:W-:Y:S01]  /*2f30*/  CS2R R8, SRZ ;  /* 0x0000000000087805 */ /* 0x000fe2000001ff00 */
[----:B------:R-:W-:Y:S01]  /*2f40*/  IMAD.MOV.U32 R10, RZ, RZ, RZ ;  /* 0x000000ffff0a7224 */ /* 0x000fe200078e00ff */
[----:B------:R-:W-:Y:S01]  /*2f50*/  UMOV UR18, URZ ;  /* 0x000000ff00127c82 */ /* 0x000fe20008000000 */
[----:B------:R-:W-:Y:S01]  /*2f60*/  UMOV UR17, URZ ;  /* 0x000000ff00117c82 */ /* 0x000fe20008000000 */
[----:B------:R-:W-:Y:S01]  /*2f70*/  UMOV UR22, 0x0 ;  /* 0x0000000000167882 */ /* 0x000fe20000000000 */
[----:B------:R-:W-:Y:S01]  /*2f80*/  UMOV UR23, 0x44004a0 ;  /* 0x044004a000177882 */ /* 0x000fe20000000000 */
[----:B------:R-:W-:Y:S01]  /*2f90*/  UMOV UR20, 0x0 ;  /* 0x0000000000147882 */ /* 0x000fe20000000000 */
[----:B------:R-:W-:Y:S01]  /*2fa0*/  UMOV UR21, 0x44004a0 ;  /* 0x044004a000157882 */ /* 0x000fe20000000000 */
[----:B--2---:R-:W-:Y:S01]  /*2fb0*/  ULEA UR6, UR6, UR4, 0x18 ;  /* 0x0000000406067291 */ /* 0x004fe2000f8ec0ff */
[----:B------:R-:W2:Y:S03]  /*2fc0*/  LDCU UR4, c[0x0][0x38c] ;  /* 0x00007180ff0477ac */ /* 0x000ea60008000800 */
[----:B------:R-:W-:-:S02]  /*2fd0*/  UIADD3 UR11, UPT, UPT, UR6, 0x6400, URZ ;  /* 0x00006400060b7890 */ /* 0x000fc4000fffe0ff */
[----:B----4-:R-:W-:-:S03]  /*2fe0*/  UIADD3 UR7, UPT, UPT, UR7, 0x3f, URZ ;  /* 0x0000003f07077890 */ /* 0x010fc6000fffe0ff */
[----:B-1----:R-:W1:Y:S01]  /*2ff0*/  LDS R0, [UR6+0x170] ;  /* 0x00017006ff007984 */ /* 0x002e620008000800 */
[----:B------:R-:W-:Y:S02]  /*3000*/  UIADD3 UR12, UPT, UPT, UR6, 0xd400, URZ ;  /* 0x0000d400060c7890 */ /* 0x000fe4000fffe0ff */
[----:B------:R-:W-:Y:S02]  /*3010*/  USHF.R.S32.HI UR5, URZ, 0x1f, UR7 ;  /* 0x0000001fff057899 */ /* 0x000fe40008011407 */
[----:B------:R-:W-:Y:S02]  /*3020*/  USHF.R.U32.HI UR11, URZ, 0x4, UR11 ;  /* 0x00000004ff0b7899 */ /* 0x000fe4000801160b */
[----:B------:R-:W-:Y:S02]  /*3030*/  ULEA.HI UR5, UR5, UR7, URZ, 0x6 ;  /* 0x0000000705057291 */ /* 0x000fe4000f8f30ff */
[----:B------:R-:W-:Y:S02]  /*3040*/  USHF.R.U32.HI UR12, URZ, 0x4, UR12 ;  /* 0x00000004ff0c7899 */ /* 0x000fe4000801160c */
[----:B------:R-:W-:-:S02]  /*3050*/  USHF.R.S32.HI UR5, URZ, 0x6, UR5 ;  /* 0x00000006ff057899 */ /* 0x000fc40008011405 */
[----:B------:R-:W-:Y:S02]  /*3060*/  ULOP3.LUT UR11, UR11, 0x3fff, URZ, 0xc0, !UPT ;  /* 0x00003fff0b0b7892 */ /* 0x000fe4000f8ec0ff */
[----:B------:R-:W-:Y:S02]  /*3070*/  UISETP.LT.AND UP0, UPT, UR5, 0x1, UPT ;  /* 0x000000010500788c */ /* 0x000fe4000bf01270 */
[----:B------:R-:W-:Y:S02]  /*3080*/  ULOP3.LUT UR12, UR12, 0x3fff, URZ, 0xc0, !UPT ;  /* 0x00003fff0c0c7892 */ /* 0x000fe4000f8ec0ff */
[----:B------:R-:W-:Y:S02]  /*3090*/  USEL UR10, UR5, 0x1, !UP0 ;  /* 0x00000001050a7887 */ /* 0x000fe4000c000000 */
[----:B------:R-:W-:Y:S02]  /*30a0*/  ULOP3.LUT UR11, UR11, 0x10000, URZ, 0xfc, !UPT ;  /* 0x000100000b0b7892 */ /* 0x000fe4000f8efcff */
[----:B------:R-:W-:-:S02]  /*30b0*/  ULOP3.LUT UR12, UR12, 0x10000, URZ, 0xfc, !UPT ;  /* 0x000100000c0c7892 */ /* 0x000fc4000f8efcff */
[----:B------:R-:W-:Y:S02]  /*30c0*/  UIADD3 UR10, UPT, UPT, -UR10, URZ, URZ ;  /* 0x000000ff0a0a7290 */ /* 0x000fe4000fffe1ff */
[----:B--2---:R-:W-:Y:S01]  /*30d0*/  UISETP.GE.AND UP3, UPT, UR4, 0x1, UPT ;  /* 0x000000010400788c */ /* 0x004fe2000bf66270 */
[----:B-1----:R-:W-:-:S15]  /*30e0*/  R2UR UR19, R0 ;  /* 0x00000000001372ca */ /* 0x002fde00000e0000 */
.L_x_62:
[----:B------:R-:W-:Y:S02]  /*30f0*/  LEA R0, R10, UR6, 0x3 ;  /* 0x000000060a007c11 */ /* 0x000fe4000f8e18ff */
[----:B------:R-:W-:Y:S02]  /*3100*/  SHF.L.U32 R5, R9, 0x1f, RZ ;  /* 0x0000001f09057819 */ /* 0x000fe400000006ff */
[----:B------:R-:W-:Y:S01]  /*3110*/  PLOP3.LUT P0, PT, PT, PT, UP3, 0x80, 0x8 ;  /* 0x000000000008781c */ /* 0x000fe20003f0f038 */
[----:B------:R-:W-:Y:S01]  /*3120*/  VIADD R3, R0, 0xd0 ;  /* 0x000000d000037836 */ /* 0x000fe20000000000 */
[----:B-1----:R-:W1:Y:S02]  /*3130*/  SYNCS.PHASECHK.TRANS64.TRYWAIT P1, [R0+URZ+0xc0], R5 ;  /* 0x0000c005000075a7 */ /* 0x002e6400080211ff */
[----:B-1--4-:R-:W-:Y:S09]  /*3140*/  @!P1 BRA `(.L_x_56) ;  /* 0x0000006400549947 */ /* 0x012ff20003800000 */
.L_x_149:
[----:B------:R-:W-:Y:S01]  /*3150*/  LEA R4, R10, UR6, 0x4 ;  /* 0x000000060a047c11 */ /* 0x000fe2000f8e20ff */
[----:B------:R-:W-:Y:S01]  /*3160*/  @UP3 ULEA UR4, UR17, UR6, 0x3 ;  /* 0x0000000611043291 */ /* 0x000fe2000f8e18ff */
[----:B------:R-:W-:Y:S01]  /*3170*/  PLOP3.LUT P2, PT, PT, PT, PT, 0x80, 0x8 ;  /* 0x000000000008781c */ /* 0x000fe20003f4f070 */
[----:B------:R-:W-:Y:S01]  /*3180*/  ULEA UR8, UR18, UR6, 0x3 ;  /* 0x0000000612087291 */ /* 0x000fe2000f8e18ff */
[----:B------:R-:W-:Y:S02]  /*3190*/  PRMT R3, RZ, 0x654, R3 ;  /* 0x00000654ff037816 */ /* 0x000fe40000000003 */
[----:B-1----:R-:W1:Y:S01]  /*31a0*/  LDS.128 R4, [R4+0x150] ;  /* 0x0001500004047984 */ /* 0x002e620000000c00 */
[----:B------:R-:W-:Y:S02]  /*31b0*/  @P0 SHF.L.U32 R2, R8, 0x1f, RZ ;  /* 0x0000001f08020819 */ /* 0x000fe400000006ff */
[----:B------:R-:W-:Y:S01]  /*31c0*/  SHF.L.U32 R0, R11, 0x1f, RZ ;  /* 0x0000001f0b007819 */ /* 0x000fe200000006ff */
[----:B------:R-:W-:Y:S01]  /*31d0*/  @!PT LDS RZ, [RZ] ;  /* 0x00000000fffff984 */ /* 0x000fe20000000800 */
[----:B------:R-:W-:Y:S01]  /*31e0*/  @!PT LDS RZ, [RZ] ;  /* 0x00000000fffff984 */ /* 0x000fe20000000800 */
[----:B------:R-:W-:Y:S01]  /*31f0*/  @!PT LDS RZ, [RZ] ;  /* 0x00000000fffff984 */ /* 0x000fe20000000800 */
[----:B------:R-:W-:Y:S01]  /*3200*/  @!PT LDS RZ, [RZ] ;  /* 0x00000000fffff984 */ /* 0x000fe20000000800 */
[----:B------:R2:W-:Y:S06]  /*3210*/  MEMBAR.ALL.CTA ;  /* 0x0000000000007992 */ /* 0x0005ec0000008000 */
[----:B--2---:R-:W2:Y:S02]  /*3220*/  FENCE.VIEW.ASYNC.S ;  /* 0x00000000000073c6 */ /* 0x004ea40000000000 */
[----:B--2---:R2:W-:Y:S01]  /*3230*/  SYNCS.ARRIVE.TRANS64.RED.A1T0 RZ, [R3+URZ], RZ ;  /* 0x000000ff03ff79a7 */ /* 0x0045e200081004ff */
[----:B------:R2:W4:Y:S01]  /*3240*/  @P0 SYNCS.PHASECHK.TRANS64.TRYWAIT P2, [UR4], R2 ;  /* 0x00000002ff0005a7 */ /* 0x0005220008041104 */
[----:B------:R-:W-:Y:S01]  /*3250*/  ULEA.HI UR4, UR18, UR18, URZ, 0x1 ;  /* 0x0000001212047291 */ /* 0x000fe2000f8f08ff */
[----:B-1----:R-:W-:-:S03]  /*3260*/  LOP3.LUT P1, RZ, R6, 0x1, RZ, 0xc0, !PT ;  /* 0x0000000106ff7812 */ /* 0x002fc6000782c0ff */
[----:B------:R-:W-:Y:S02]  /*3270*/  USHF.L.U32 UR9, UR4, 0x7, URZ ;  /* 0x0000000704097899 */ /* 0x000fe400080006ff */
[----:B------:R-:W-:Y:S02]  /*3280*/  ULOP3.LUT UR4, UR4, 0xffe, URZ, 0xc0, !UPT ;  /* 0x00000ffe04047892 */ /* 0x000fe4000f8ec0ff */
[----:B------:R-:W-:Y:S02]  /*3290*/  ULOP3.LUT UR9, UR9, 0xffffff00, URZ, 0xc0, !UPT ;  /* 0xffffff0009097892 */ /* 0x000fe4000f8ec0ff */
[----:B------:R-:W-:Y:S02]  /*32a0*/  UIADD3 UR4, UPT, UPT, -UR4, UR18, URZ ;  /* 0x0000001204047290 */ /* 0x000fe4000fffe1ff */
[----:B------:R-:W-:Y:S01]  /*32b0*/  UIADD3 UR9, UPT, UPT, UR19, UR9, URZ ;  /* 0x0000000913097290 */ /* 0x000fe2000fffe0ff */
[----:B------:R-:W1:Y:S03]  /*32c0*/  SYNCS.PHASECHK.TRANS64.TRYWAIT P0, [UR8+0x100], R0 ;  /* 0x00010000ff0075a7 */ /* 0x000e660008001108 */
[----:B------:R-:W-:Y:S01]  /*32d0*/  ULEA UR9, UR4, UR9, 0x14 ;  /* 0x0000000904097291 */ /* 0x000fe2000f8ea0ff */
[----:B-12-4-:R-:W-:Y:S11]  /*32e0*/  @!P0 BRA `(.L_x_57) ;  /* 0x0000006400008947 */ /* 0x016ff60003800000 */
.L_x_151:
[----:B------:R-:W-:Y:S01]  /*32f0*/  IADD3 R10, PT, PT, R10, 0x1, RZ ;  /* 0x000000010a0a7810 */ /* 0x000fe20007ffe0ff */
[----:B------:R-:W-:Y:S06]  /*3300*/  BRA.U !UP3, `(.L_x_58) ;  /* 0x000000010b987547 */ /* 0x000fec000b800000 */
[----:B------:R-:W-:Y:S01]  /*3310*/  UPLOP3.LUT UP4, UPT, UPT, UPT, UPT, 0x40, 0x4 ;  /* 0x000000000004789c */ /* 0x000fe20003f8e870 */
[----:B------:R-:W-:Y:S01]  /*3320*/  UMOV UR16, UR10 ;  /* 0x0000000a00107c82 */ /* 0x000fe20008000000 */
[----:B------:R-:W-:Y:S01]  /*3330*/  UMOV UR15, UR5 ;  /* 0x00000005000f7c82 */ /* 0x000fe20008000000 */
[----:B------:R-:W-:-:S08]  /*3340*/  UMOV UR14, UR17 ;  /* 0x00000011000e7c82 */ /* 0x000fd00008000000 */
.L_x_61:
[----:B------:R-:W-:Y:S02]  /*3350*/  UIADD3 UR16, UPT, UPT, UR16, 0x1, URZ ;  /* 0x0000000110107890 */ /* 0x000fe4000fffe0ff */
[----:B--2---:R-:W-:Y:S02]  /*3360*/  ULEA UR7, UR14, UR6, 0x3 ;  /* 0x000000060e077291 */ /* 0x004fe4000f8e18ff */
[----:B------:R-:W-:Y:S01]  /*3370*/  UISETP.NE.AND UP0, UPT, UR16, URZ, UPT ;  /* 0x000000ff1000728c */ /* 0x000fe2000bf05270 */
[----:B----4-:R-:W-:Y:S10]  /*3380*/  @P2 BRA `(.L_x_59) ;  /* 0x00000000000c2947 */ /* 0x010ff40003800000 */
[----:B-1----:R-:W-:Y:S04]  /*3390*/  SHF.L.U32 R3, R8, 0x1f, RZ ;  /* 0x0000001f08037819 */ /* 0x002fe800000006ff */
[----:B------:R-:W1:Y:S02]  /*33a0*/  SYNCS.PHASECHK.TRANS64.TRYWAIT P0, [UR7], R3 ;  /* 0x00000003ff0075a7 */ /* 0x000e640008001107 */
[----:B-1----:R-:W-:Y:S05]  /*33b0*/  @!P0 BRA `(.L_x_60) ;  /* 0x0000006000e48947 */ /* 0x002fea0003800000 */
.L_x_59:
[----:B------:R-:W-:Y:S01]  /*33c0*/  UISETP.NE.AND UP1, UPT, UR15, 0x1, UPT ;  /* 0x000000010f00788c */ /* 0x000fe2000bf25270 */
[----:B------:R-:W-:Y:S01]  /*33d0*/  PLOP3.LUT P2, PT, PT, PT, PT, 0x80, 0x8 ;  /* 0x000000000008781c */ /* 0x000fe20003f4f070 */
[----:B------:R-:W-:Y:S02]  /*33e0*/  UIADD3 UR17, UPT, UPT, UR14, 0x1, URZ ;  /* 0x000000010e117890 */ /* 0x000fe4000fffe0ff */
[----:B------:R-:W-:Y:S02]  /*33f0*/  ULEA UR24, UR14, UR12, 0xa ;  /* 0x0000000c0e187291 */ /* 0x000fe4000f8e50ff */
[----:B------:R-:W-:Y:S01]  /*3400*/  UISETP.NE.AND UP2, UPT, UR17, 0x7, UPT ;  /* 0x000000071100788c */ /* 0x000fe2000bf45270 */
[----:B------:R-:W-:Y:S01]  /*3410*/  PLOP3.LUT P0, PT, PT, PT, UP1, 0x80, 0x8 ;  /* 0x000000000008781c */ /* 0x000fe20003f0f018 */
[----:B------:R-:W-:Y:S02]  /*3420*/  ULEA UR26, UR14, UR11, 0x8 ;  /* 0x0000000b0e1a7291 */ /* 0x000fe4000f8e40ff */
[----:B------:R-:W-:Y:S02]  /*3430*/  USEL UR13, URZ, 0x1, UP2 ;  /* 0x00000001ff0d7887 */ /* 0x000fe40009000000 */
[----:B------:R-:W-:Y:S02]  /*3440*/  USEL UR17, UR17, URZ, UP2 ;  /* 0x000000ff11117287 */ /* 0x000fe40009000000 */
[----:B------:R-:W-:Y:S02]  /*3450*/  UIADD3 UR30, UPT, UPT, UR24, 0x2, URZ ;  /* 0x00000002181e7890 */ /* 0x000fe4000fffe0ff */
[----:B------:R-:W-:Y:S01]  /*3460*/  @UP1 ULEA UR4, UR17, UR6, 0x3 ;  /* 0x0000000611041291 */ /* 0x000fe2000f8e18ff */
[----:B------:R-:W-:Y:S01]  /*3470*/  LOP3.LUT R8, R8, UR13, RZ, 0x3c, !PT ;  /* 0x0000000d08087c12 */ /* 0x000fe2000f8e3cff */
[----:B------:R-:W-:Y:S02]  /*3480*/  UIADD3 UR28, UPT, UPT, UR26, 0x2, URZ ;  /* 0x000000021a1c7890 */ /* 0x000fe4000fffe0ff */
[----:B------:R-:W-:Y:S01]  /*3490*/  UIADD3 UR7, UPT, UPT, UR7, 0x38, URZ ;  /* 0x0000003807077890 */ /* 0x000fe2000fffe0ff */
[----:B-1----:R-:W-:Y:S01]  /*34a0*/  @P0 SHF.L.U32 R0, R8, 0x1f, RZ ;  /* 0x0000001f08000819 */ /* 0x002fe200000006ff */
[----:B------:R-:W-:Y:S01]  /*34b0*/  UMOV UR25, 0x80004020 ;  /* 0x8000402000197882 */ /* 0x000fe20000000000 */
[----:B------:R-:W-:Y:S01]  /*34c0*/  UMOV UR27, 0x80004020 ;  /* 0x80004020001b7882 */ /* 0x000fe20000000000 */
[----:B------:R-:W-:Y:S01]  /*34d0*/  UMOV UR31, 0x80004020 ;  /* 0x80004020001f7882 */ /* 0x000fe20000000000 */
[----:B------:R2:W4:Y:S01]  /*34e0*/  @P0 SYNCS.PHASECHK.TRANS64.TRYWAIT P2, [UR4], R0 ;  /* 0x00000000ff0005a7 */ /* 0x0005220008041104 */
[----:B------:R-:W-:Y:S01]  /*34f0*/  UIADD3 UR15, UPT, UPT, UR15, -0x1, URZ ;  /* 0xffffffff0f0f7890 */ /* 0x000fe2000fffe0ff */
[----:B------:R2:W-:Y:S01]  /*3500*/  UTCIMMA gdesc[UR26], gdesc[UR24], tmem[UR9], tmem[UR22], idesc[UR23], UP4 ;  /* 0x00ff16181a0075ea */ /* 0x0005e2000a000109 */
[----:B------:R-:W-:Y:S01]  /*3510*/  UPLOP3.LUT UP4, UPT, UPT, UPT, UPT, 0x80, 0x8 ;  /* 0x000000000008789c */ /* 0x000fe20003f8f070 */
[----:B------:R-:W-:Y:S01]  /*3520*/  UMOV UR29, 0x80004020 ;  /* 0x80004020001d7882 */ /* 0x000fe20000000000 */
[----:B------:R-:W-:Y:S01]  /*3530*/  UMOV UR14, UR17 ;  /* 0x00000011000e7c82 */ /* 0x000fe20008000000 */
[----:B------:R2:W-:Y:S01]  /*3540*/  UTCIMMA gdesc[UR28], gdesc[UR30], tmem[UR9], tmem[UR20], idesc[UR21], UPT ;  /* 0x00ff141e1c0075ea */ /* 0x0005e2000b800109 */
[----:B------:R2:W-:Y:S01]  /*3550*/  UTCBAR [UR7], URZ ;  /* 0x000000ff070073e9 */ /* 0x0005e200080000ff */
[----:B------:R-:W-:Y:S06]  /*3560*/  BRA.U UP0, `(.L_x_61) ;  /* 0xfffffffd00787547 */ /* 0x000fec000b83ffff */
.L_x_58:
[----:B------:R-:W-:Y:S01]  /*3570*/  UIADD3 UR18, UPT, UPT, UR18, 0x1, URZ ;  /* 0x0000000112127890 */ /* 0x000fe2000fffe0ff */
[C---:B------:R-:W-:Y:S01]  /*3580*/  ISETP.NE.AND P0, PT, R10.reuse, 0x2, PT ;  /* 0x000000020a00780c */ /* 0x040fe20003f05270 */
[----:B------:R-:W-:Y:S02]  /*3590*/  UIADD3 UR8, UPT, UPT, UR8, 0xe0, URZ ;  /* 0x000000e008087890 */ /* 0x000fe4000fffe0ff */
[----:B------:R-:W-:Y:S01]  /*35a0*/  UISETP.NE.AND UP0, UPT, UR18, 0x4, UPT ;  /* 0x000000041200788c */ /* 0x000fe2000bf05270 */
[----:B-12---:R-:W-:Y:S02]  /*35b0*/  SEL R0, RZ, 0x1, P0 ;  /* 0x00000001ff007807 */ /* 0x006fe40000000000 */
[----:B------:R-:W-:Y:S01]  /*35c0*/  SEL R10, R10, RZ, P0 ;  /* 0x000000ff0a0a7207 */ /* 0x000fe20000000000 */
[----:B------:R-:W-:Y:S01]  /*35d0*/  USEL UR4, URZ, 0x1, UP0 ;  /* 0x00000001ff047887 */ /* 0x000fe20008000000 */
[----:B------:R-:W-:Y:S01]  /*35e0*/  LOP3.LUT R9, R9, R0, RZ, 0x3c, !PT ;  /* 0x0000000009097212 */ /* 0x000fe200078e3cff */
[----:B------:R-:W-:Y:S01]  /*35f0*/  USEL UR18, UR18, URZ, UP0 ;  /* 0x000000ff12127287 */ /* 0x000fe20008000000 */
[----:B------:R1:W-:Y:S03]  /*3600*/  UTCBAR [UR8], URZ ;  /* 0x000000ff080073e9 */ /* 0x0003e600080000ff */
[----:B------:R-:W-:Y:S01]  /*3610*/  LOP3.LUT R11, R11, UR4, RZ, 0x3c, !PT ;  /* 0x000000040b0b7c12 */ /* 0x000fe2000f8e3cff */
[----:B------:R-:W-:Y:S07]  /*3620*/  @P1 BRA `(.L_x_62) ;  /* 0xfffffff800b01947 */ /* 0x000fee000383ffff */
[----:B------:R-:W2:Y:S01]  /*3630*/  S2UR UR4, SR_CgaCtaId ;  /* 0x00000000000479c3 */ /* 0x000ea20000008800 */
[----:B------:R-:W-:Y:S01]  /*3640*/  ELECT P0, URZ, PT ;  /* 0x0000000000ff782f */ /* 0x000fe20003800000 */
[----:B------:R-:W-:Y:S01]  /*3650*/  IMAD.MOV.U32 R0, RZ, RZ, 0x1 ;  /* 0x00000001ff007424 */ /* 0x000fe200078e00ff */
[----:B------:R-:W-:Y:S01]  /*3660*/  UIADD3 UR6, UPT, UPT, UR6, 0x100, URZ ;  /* 0x0000010006067890 */ /* 0x000fe2000fffe0ff */
[----:B------:R-:W-:Y:S01]  /*3670*/  SHF.L.U32 R3, R11, 0x1f, RZ ;  /* 0x0000001f0b037819 */ /* 0x000fe200000006ff */
[----:B------:R-:W-:-:S03]  /*3680*/  UMOV UR5, 0x40 ;  /* 0x0000004000057882 */ /* 0x000fc60000000000 */
[----:B------:R-:W-:Y:S01]  /*3690*/  UVIRTCOUNT.DEALLOC.SMPOOL 0x80 ;  /* 0x000000800000784c */ /* 0x000fe20000000000 */
[----:B--2---:R-:W-:Y:S02]  /*36a0*/  ULEA UR4, UR4, UR5, 0x18 ;  /* 0x0000000504047291 */ /* 0x004fe4000f8ec0ff */
[----:B------:R-:W-:-:S07]  /*36b0*/  ULEA UR5, UR18, UR6, 0x3 ;  /* 0x0000000612057291 */ /* 0x000fce000f8e18ff */
[----:B------:R2:W-:Y:S02]  /*36c0*/  @P0 STS.U8 [UR4+0x1c], R0 ;  /* 0x00001c00ff000988 */ /* 0x0005e40008000004 */
[----:B------:R-:W3:Y:S02]  /*36d0*/  SYNCS.PHASECHK.TRANS64.TRYWAIT P0, [UR5], R3 ;  /* 0x00000003ff0075a7 */ /* 0x000ee40008001105 */
[----:B--23--:R-:W-:Y:S05]  /*36e0*/  @!P0 BRA `(.L_x_63) ;  /* 0x0000006000308947 */ /* 0x00cfea0003800000 */
.L_x_154:
[----:B------:R-:W-:-:S04]  /*36f0*/  UIADD3 UR7, UPT, UPT, UR18, 0x1, URZ ;  /* 0x0000000112077890 */ /* 0x000fc8000fffe0ff */
[----:B------:R-:W-:-:S04]  /*3700*/  UISETP.NE.AND UP0, UPT, UR7, 0x4, UPT ;  /* 0x000000040700788c */ /* 0x000fc8000bf05270 */
[----:B-1----:R-:W-:Y:S02]  /*3710*/  USEL UR8, URZ, 0x1, UP0 ;  /* 0x00000001ff087887 */ /* 0x002fe40008000000 */
[----:B------:R-:W-:-:S04]  /*3720*/  USEL UR7, UR7, URZ, UP0 ;  /* 0x000000ff07077287 */ /* 0x000fc80008000000 */
[----:B------:R-:W-:Y:S01]  /*3730*/  ULEA UR5, UR7, UR6, 0x3 ;  /* 0x0000000607057291 */ /* 0x000fe2000f8e18ff */
[----:B------:R-:W-:-:S04]  /*3740*/  LOP3.LUT R2, R11, UR8, RZ, 0x3c, !PT ;  /* 0x000000080b027c12 */ /* 0x000fc8000f8e3cff */
[----:B--2---:R-:W-:-:S04]  /*3750*/  SHF.L.U32 R3, R2, 0x1f, RZ ;  /* 0x0000001f02037819 */ /* 0x004fc800000006ff */
[----:B------:R-:W1:Y:S02]  /*3760*/  SYNCS.PHASECHK.TRANS64.TRYWAIT P0, [UR5], R3 ;  /* 0x00000003ff0075a7 */ /* 0x000e640008001105 */
[----:B-1----:R-:W-:Y:S05]  /*3770*/  @!P0 BRA `(.L_x_64) ;  /* 0x0000006000248947 */ /* 0x002fea0003800000 */
.L_x_156:
        /* <DEDUP_REMOVED lines=9> */
.L_x_158:
[----:B------:R-:W-:-:S04]  /*3810*/  UIADD3 UR7, UPT, UPT, UR7, 0x1, URZ ;  /* 0x0000000107077890 */ /* 0x000fc8000fffe0ff */
[----:B------:R-:W-:-:S04]  /*3820*/  UISETP.NE.AND UP0, UPT, UR7, 0x4, UPT ;  /* 0x000000040700788c */ /* 0x000fc8000bf05270 */
[----:B------:R-:W-:Y:S02]  /*3830*/  USEL UR5, URZ, 0x1, UP0 ;  /* 0x00000001ff057887 */ /* 0x000fe40008000000 */
[----:B------:R-:W-:-:S04]  /*3840*/  USEL UR7, UR7, URZ, UP0 ;  /* 0x000000ff07077287 */ /* 0x000fc80008000000 */
[----:B------:R-:W-:Y:S01]  /*3850*/  ULEA UR7, UR7, UR6, 0x3 ;  /* 0x0000000607077291 */ /* 0x000fe2000f8e18ff */
[----:B-1----:R-:W-:-:S04]  /*3860*/  LOP3.LUT R3, R2, UR5, RZ, 0x3c, !PT ;  /* 0x0000000502037c12 */ /* 0x002fc8000f8e3cff */
[----:B------:R-:W-:-:S04]  /*3870*/  SHF.L.U32 R3, R3, 0x1f, RZ ;  /* 0x0000001f03037819 */ /* 0x000fc800000006ff */
[----:B------:R-:W1:Y:S02]  /*3880*/  SYNCS.PHASECHK.TRANS64.TRYWAIT P0, [UR7], R3 ;  /* 0x00000003ff0075a7 */ /* 0x000e640008001107 */
[----:B-1----:R-:W-:Y:S05]  /*3890*/  @!P0 BRA `(.L_x_66) ;  /* 0x00000060000c8947 */ /* 0x002fea0003800000 */
.L_x_160:
[----:B------:R-:W-:Y:S01]  /*38a0*/  NOP ;  /* 0x0000000000007918 */ /* 0x000fe20000000000 */
[----:B-1----:R-:W1:Y:S01]  /*38b0*/  LDS R0, [UR4+0x14] ;  /* 0x00001404ff007984 */ /* 0x002e620008000800 */
[----:B------:R-:W-:Y:S01]  /*38c0*/  ULOP3.LUT UR6, UR19, 0xffff, URZ, 0xc0, !UPT ;  /* 0x0000ffff13067892 */ /* 0x000fe2000f8ec0ff */
[----:B------:R-:W-:Y:S01]  /*38d0*/  UMOV UR8, 0xffff ;  /* 0x0000ffff00087882 */ /* 0x000fe20000000000 */
[----:B------:R-:W-:Y:S02]  /*38e0*/  UMOV UR5, 0x1 ;  /* 0x0000000100057882 */ /* 0x000fe40000000000 */
[----:B------:R-:W-:-:S04]  /*38f0*/  USHF.R.U32.HI UR6, URZ, 0x5, UR6 ;  /* 0x00000005ff067899 */ /* 0x000fc80008011606 */
[----:B------:R-:W-:Y:S02]  /*3900*/  USHF.L.U32 UR8, UR8, UR6, URZ ;  /* 0x0000000608087299 */ /* 0x000fe400080006ff */
[----:B------:R-:W-:-:S04]  /*3910*/  USHF.L.U32 UR5, UR5, UR6, URZ ;  /* 0x0000000605057299 */ /* 0x000fc800080006ff */
[----:B-1----:R-:W-:-:S04]  /*3920*/  LOP3.LUT R0, R0, UR8, RZ, 0xc0, !PT ;  /* 0x0000000800007c12 */ /* 0x002fc8000f8ec0ff */
[----:B------:R-:W-:-:S13]  /*3930*/  ISETP.NE.AND P0, PT, R0, UR8, PT ;  /* 0x0000000800007c0c */ /* 0x000fda000bf05270 */
[----:B------:R-:W-:Y:S05]  /*3940*/  @P0 BRA `(.L_x_67) ;  /* 0x0000000000580947 */ /* 0x000fea0003800000 */
[----:B------:R-:W1:Y:S02]  /*3950*/  LDS R0, [UR4+0x18] ;  /* 0x00001804ff007984 */ /* 0x000e640008000800 */
[----:B-1----:R-:W-:-:S04]  /*3960*/  LOP3.LUT R0, R0, UR5, RZ, 0xc0, !PT ;  /* 0x0000000500007c12 */ /* 0x002fc8000f8ec0ff */
[----:B------:R-:W-:-:S13]  /*3970*/  ISETP.NE.AND P0, PT, R0, UR5, PT ;  /* 0x0000000500007c0c */ /* 0x000fda000bf05270 */
[----:B------:R-:W-:Y:S05]  /*3980*/  @P0 BRA `(.L_x_68) ;  /* 0x00000000003c0947 */ /* 0x000fea0003800000 */
[----:B------:R-:W1:Y:S01]  /*3990*/  S2R R2, SR_LANEID ;  /* 0x0000000000027919 */ /* 0x000e620000000000 */
[----:B------:R-:W-:Y:S01]  /*39a0*/  ULOP3.LUT UR8, URZ, UR8, URZ, 0x33, !UPT ;  /* 0x00000008ff087292 */ /* 0x000fe2000f8e33ff */
[----:B------:R-:W-:Y:S01]  /*39b0*/  LOP3.LUT R4, RZ, UR5, RZ, 0x33, !PT ;  /* 0x00000005ff047c12 */ /* 0x000fe2000f8e33ff */
[----:B------:R-:W-:Y:S02]  /*39c0*/  VOTEU.ANY UR7, UPT, PT ;  /* 0x0000000000077886 */ /* 0x000fe400038e0100 */
[----:B------:R-:W-:Y:S01]  /*39d0*/  UFLO.U32 UR7, UR7 ;  /* 0x00000007000772bd */ /* 0x000fe200080e0000 */
[----:B------:R-:W2:Y:S01]  /*39e0*/  REDUX UR5, R4 ;  /* 0x00000000040573c4 */ /* 0x000ea20000000000 */
[----:B------:R-:W-:-:S06]  /*39f0*/  IMAD.U32 R0, RZ, RZ, UR8 ;  /* 0x00000008ff007e24 */ /* 0x000fcc000f8e00ff */
[----:B------:R3:W-:Y:S01]  /*3a00*/  UTCATOMSWS.AND URZ, UR8 ;  /* 0x0000000800ff79e3 */ /* 0x0007e20008000000 */
[----:B------:R-:W4:Y:S01]  /*3a10*/  REDUX UR6, R0 ;  /* 0x00000000000673c4 */ /* 0x000f220000000000 */
[----:B-1----:R-:W-:Y:S01]  /*3a20*/  ISETP.EQ.U32.AND P0, PT, R2, UR7, PT ;  /* 0x0000000702007c0c */ /* 0x002fe2000bf02070 */
[----:B--2---:R-:W-:Y:S01]  /*3a30*/  IMAD.U32 R2, RZ, RZ, UR5 ;  /* 0x00000005ff027e24 */ /* 0x004fe2000f8e00ff */
[----:B----4-:R-:W-:-:S11]  /*3a40*/  MOV R3, UR6 ;  /* 0x0000000600037c02 */ /* 0x010fd60008000f00 */
[----:B------:R3:W-:Y:S04]  /*3a50*/  @P0 ATOMS.AND RZ, [UR4+0x14], R3 ;  /* 0x00001403ffff098c */ /* 0x0007e8000a800004 */
[----:B------:R3:W-:Y:S01]  /*3a60*/  @P0 ATOMS.AND RZ, [UR4+0x18], R2 ;  /* 0x00001802ffff098c */ /* 0x0007e2000a800004 */
[----:B------:R-:W-:Y:S05]  /*3a70*/  BRA `(.L_x_69) ;  /* 0x0000000000147947 */ /* 0x000fea0003800000 */
.L_x_68:
[----:B------:R-:W-:Y:S02]  /*3a80*/  MOV R2, 0x3aa0 ;  /* 0x00003aa000027802 */ /* 0x000fe40000000f00 */
[----:B----45:R-:W-:Y:S05]  /*3a90*/  CALL.REL.NOINC `($__internal_0_$__cuda_sm10x_tcgen05_guardrail_trap_col_being_dealloced_not_returned_by_alloc) ;  /* 0x0000006000f07944 */ /* 0x030fea0003c00000 */
[----:B------:R-:W-:Y:S05]  /*3aa0*/  BRA `(.L_x_69) ;  /* 0x0000000000087947 */ /* 0x000fea0003800000 */
.L_x_67:
[----:B------:R-:W-:Y:S02]  /*3ab0*/  MOV R2, 0x3ad0 ;  /* 0x00003ad000027802 */ /* 0x000fe40000000f00 */
[----:B----45:R-:W-:Y:S05]  /*3ac0*/  CALL.REL.NOINC `($__internal_2_$__cuda_sm10x_tcgen05_guardrail_trap_unallocated_columns_being_dealloced) ;  /* 0x0000006000fc7944 */ /* 0x030fea0003c00000 */
.L_x_69:
[----:B------:R-:W-:Y:S01]  /*3ad0*/  NOP ;  /* 0x0000000000007918 */ /* 0x000fe20000000000 */
[----:B---3--:R-:W-:Y:S05]  /*3ae0*/  EXIT ;  /* 0x000000000000794d */ /* 0x008fea0003800000 */
.L_x_51:
[----:B------:R-:W-:-:S09]  /*3af0*/  UISETP.NE.OR UP2, UPT, UR8, 0x3, !UP2 ;  /* 0x000000030800788c */ /* 0x000fd2000d745670 */
[----:B------:R-:W-:Y:S05]  /*3b00*/  BRA.U UP2, `(.L_x_70) ;  /* 0x0000001102147547 */ /* 0x000fea000b800000 */
[----:B------:R-:W1:Y:S01]  /*3b10*/  LDC R0, c[0x0][0xb30] ;  /* 0x0002cc00ff007b82 */ /* 0x000e620000000800 */
[----:B------:R-:W2:Y:S01]  /*3b20*/  LDCU.64 UR8, c[0x0][0x888] ;  /* 0x00011100ff0877ac */ /* 0x000ea20008000a00 */
[----:B------:R-:W-:Y:S02]  /*3b30*/  HFMA2 R29, -RZ, RZ, 0, 0 ;  /* 0x00000000ff1d7431 */ /* 0x000fe400000001ff */
[----:B------:R-:W-:Y:S01]  /*3b40*/  IMAD.MOV.U32 R31, RZ, RZ, 0x1 ;  /* 0x00000001ff1f7424 */ /* 0x000fe200078e00ff */
[----:B------:R-:W-:Y:S01]  /*3b50*/  MOV R23, 0x1000 ;  /* 0x0000100000177802 */ /* 0x000fe20000000f00 */
[----:B------:R-:W4:Y:S01]  /*3b60*/  LDCU.64 UR4, c[0x0][0x890] ;  /* 0x00011200ff0477ac */ /* 0x000f220008000a00 */
[----:B------:R-:W-:Y:S01]  /*3b70*/  IMAD.MOV.U32 R30, RZ, RZ, RZ ;  /* 0x000000ffff1e7224 */ /* 0x000fe200078e00ff */
[----:B------:R-:W3:Y:S01]  /*3b80*/  LDC R19, c[0x0][0x370] ;  /* 0x0000dc00ff137b82 */ /* 0x000ee20000000800 */
[----:B------:R-:W-:Y:S01]  /*3b90*/  UMOV UR7, 0x400 ;  /* 0x0000040000077882 */ /* 0x000fe20000000000 */
[----:B------:R-:W-:-:S02]  /*3ba0*/  UPLOP3.LUT UP1, UPT, UPT, UPT, UPT, 0x40, 0x4 ;  /* 0x000000000004789c */ /* 0x000fc40003f2e870 */
[----:B------:R-:W-:-:S04]  /*3bb0*/  ULEA UR7, UR37, UR7, 0x18 ;  /* 0x0000000725077291 */ /* 0x000fc8000f8ec0ff */
[----:B------:R-:W3:Y:S01]  /*3bc0*/  LDC R2, c[0x0][0xb0c] ;  /* 0x0002c300ff027b82 */ /* 0x000ee20000000800 */
[----:B------:R-:W-:Y:S02]  /*3bd0*/  UIADD3 UR13, UPT, UPT, UR7, 0x88, URZ ;  /* 0x00000088070d7890 */ /* 0x000fe4000fffe0ff */
[----:B--2---:R-:W-:Y:S02]  /*3be0*/  UISETP.NE.U32.AND UP2, UPT, UR8, URZ, UPT ;  /* 0x000000ff0800728c */ /* 0x004fe4000bf45070 */
[----:B------:R-:W-:Y:S02]  /*3bf0*/  UIADD3 UR33, UPT, UPT, UR7, 0x70, URZ ;  /* 0x0000007007217890 */ /* 0x000fe4000fffe0ff */
[----:B----4-:R-:W-:Y:S01]  /*3c00*/  UISETP.NE.U32.AND UP3, UPT, UR4, URZ, UPT ;  /* 0x000000ff0400728c */ /* 0x010fe2000bf65070 */
[----:B------:R-:W2:Y:S01]  /*3c10*/  LDC R18, c[0x0][0xb20] ;  /* 0x0002c800ff127b82 */ /* 0x000ea20000000800 */
[----:B-1----:R-:W-:Y:S01]  /*3c20*/  ISETP.NE.AND P1, PT, R0, 0x1, PT ;  /* 0x000000010000780c */ /* 0x002fe20003f25270 */
[----:B------:R-:W-:-:S02]  /*3c30*/  UISETP.NE.AND.EX UP2, UPT, UR9, URZ, UPT, UP2 ;  /* 0x000000ff0900728c */ /* 0x000fc4000bf45320 */
[----:B------:R-:W-:Y:S02]  /*3c40*/  UIADD3 UR25, UPT, UPT, UR7, 0x78, URZ ;  /* 0x0000007807197890 */ /* 0x000fe4000fffe0ff */
[----:B------:R-:W-:Y:S02]  /*3c50*/  UIADD3 UR17, UPT, UPT, UR7, 0x80, URZ ;  /* 0x0000008007117890 */ /* 0x000fe4000fffe0ff */
[----:B------:R-:W1:Y:S01]  /*3c60*/  LDC.64 R32, c[0x0][0x348] ;  /* 0x0000d200ff207b82 */ /* 0x000e620000000a00 */
[----:B------:R-:W-:Y:S02]  /*3c70*/  UPRMT UR13, UR37, 0x654, UR13 ;  /* 0x00000654250d7896 */ /* 0x000fe4000800000d */
[----:B------:R-:W-:-:S05]  /*3c80*/  UISETP.NE.AND.EX UP3, UPT, UR5, URZ, UPT, UP3 ;  /* 0x000000ff0500728c */ /* 0x000fca000bf65330 */
[----:B------:R-:W4:Y:S08]  /*3c90*/  LDC.64 R16, c[0x0][0xb10] ;  /* 0x0002c400ff107b82 */ /* 0x000f300000000a00 */
[----:B------:R-:W1:Y:S08]  /*3ca0*/  LDC.64 R6, c[0x0][0xb18] ;  /* 0x0002c600ff067b82 */ /* 0x000e700000000a00 */
[----:B------:R-:W1:Y:S08]  /*3cb0*/  LDC.64 R4, c[0x0][0xb28] ;  /* 0x0002ca00ff047b82 */ /* 0x000e700000000a00 */
[----:B--23--:R-:W1:Y:S02]  /*3cc0*/  LDC R22, c[0x0][0x374] ;  /* 0x0000dd00ff167b82 */ /* 0x00ce640000000800 */
.L_x_81:
[C---:B------:R-:W-:Y:S02]  /*3cd0*/  LEA R0, R30.reuse, UR7, 0x3 ;  /* 0x000000071e007c11 */ /* 0x040fe4000f8e18ff */
[----:B------:R-:W-:Y:S02]  /*3ce0*/  SHF.L.U32 R3, R29, 0x1f, RZ ;  /* 0x0000001f1d037819 */ /* 0x000fe400000006ff */
[----:B------:R-:W-:Y:S02]  /*3cf0*/  LEA R24, R30, UR7, 0x4 ;  /* 0x000000071e187c11 */ /* 0x000fe4000f8e20ff */
[----:B--2---:R-:W2:Y:S02]  /*3d00*/  SYNCS.PHASECHK.TRANS64.TRYWAIT P0, [R0+URZ+0xc0], R3 ;  /* 0x0000c003000075a7 */ /* 0x004ea400080011ff */
[----:B--2---:R-:W-:Y:S05]  /*3d10*/  @!P0 BRA `(.L_x_71) ;  /* 0x0000005c00048947 */ /* 0x004fea0003800000 */
.L_x_161:
[----:B------:R-:W-:Y:S01]  /*3d20*/  ISETP.GE.AND P0, PT, R40, 0x1, PT ;  /* 0x000000012800780c */ /* 0x000fe20003f06270 */
[----:B------:R-:W3:Y:S01]  /*3d30*/  LDS.128 R24, [R24+0x150] ;  /* 0x0001500018187984 */ /* 0x000ee20000000c00 */
[----:B--2---:R-:W-:Y:S01]  /*3d40*/  VIADD R0, R0, 0xd0 ;  /* 0x000000d000007836 */ /* 0x004fe20000000000 */
[----:B------:R-:W-:Y:S01]  /*3d50*/  @!PT LDS RZ, [RZ] ;  /* 0x00000000fffff984 */ /* 0x000fe20000000800 */
[----:B------:R-:W-:Y:S01]  /*3d60*/  @!PT LDS RZ, [RZ] ;  /* 0x00000000fffff984 */ /* 0x000fe20000000800 */
[----:B------:R-:W-:Y:S01]  /*3d70*/  @!PT LDS RZ, [RZ] ;  /* 0x00000000fffff984 */ /* 0x000fe20000000800 */
[----:B------:R-:W-:Y:S01]  /*3d80*/  @!PT LDS RZ, [RZ] ;  /* 0x00000000fffff984 */ /* 0x000fe20000000800 */
[----:B------:R2:W-:Y:S06]  /*3d90*/  MEMBAR.ALL.CTA ;  /* 0x0000000000007992 */ /* 0x0005ec0000008000 */
[----:B--2---:R-:W2:Y:S01]  /*3da0*/  FENCE.VIEW.ASYNC.S ;  /* 0x00000000000073c6 */ /* 0x004ea20000000000 */
[----:B------:R-:W-:Y:S04]  /*3db0*/  PRMT R0, RZ, 0x654, R0 ;  /* 0x00000654ff007816 */ /* 0x000fe80000000000 */
[----:B--2---:R2:W-:Y:S01]  /*3dc0*/  SYNCS.ARRIVE.TRANS64.RED.A1T0 RZ, [R0+URZ], RZ ;  /* 0x000000ff00ff79a7 */ /* 0x0045e200081004ff */
[----:B---3--:R-:W-:Y:S11]  /*3dd0*/  LOP3.LUT P3, RZ, R26, 0x1, RZ, 0xc0, !PT ;  /* 0x000000011aff7812 */ /* 0x008ff6000786c0ff */
[----:B------:R-:W-:Y:S02]  /*3de0*/  @!UPT UIADD3 URZ, UPT, UPT, URZ, URZ, URZ ;  /* 0x000000fffffff290 */ /* 0x000fe4000fffe0ff */
[----:B------:R-:W-:Y:S02]  /*3df0*/  @P3 MOV R13, R24 ;  /* 0x00000018000d3202 */ /* 0x000fe40000000f00 */
[----:B------:R-:W-:Y:S01]  /*3e00*/  @P3 LOP3.LUT R8, R25, 0xffff, RZ, 0xc0, !PT ;  /* 0x0000ffff19083812 */ /* 0x000fe200078ec0ff */
[----:B--2---:R-:W-:Y:S06]  /*3e10*/  @!P0 BRA `(.L_x_72) ;  /* 0x0000000000a48947 */ /* 0x004fec0003800000 */
[----:B-1----:R-:W-:Y:S01]  /*3e20*/  IMAD.HI.U32 R35, R22, R7, RZ ;  /* 0x0000000716237227 */ /* 0x002fe200078e00ff */
[----:B------:R-:W-:Y:S02]  /*3e30*/  ISETP.NE.AND P0, PT, R6, 0x1, PT ;  /* 0x000000010600780c */ /* 0x000fe40003f05270 */
[----:B------:R-:W-:Y:S01]  /*3e40*/  ISETP.NE.AND P2, PT, R40, 0x1, PT ;  /* 0x000000012800780c */ /* 0x000fe20003f45270 */
[----:B----4-:R-:W-:Y:S01]  /*3e50*/  IMAD.HI.U32 R34, R19, R16, RZ ;  /* 0x0000001013227227 */ /* 0x010fe200078e00ff */
[----:B------:R-:W-:Y:S02]  /*3e60*/  SHF.R.U32.HI R35, RZ, R18, R35 ;  /* 0x00000012ff237219 */ /* 0x000fe40000011623 */
[----:B------:R-:W-:Y:S01]  /*3e70*/  ISETP.NE.AND P4, PT, R2, 0x1, PT ;  /* 0x000000010200780c */ /* 0x000fe20003f85270 */
[----:B------:R-:W-:Y:S01]  /*3e80*/  IMAD.HI.U32 R36, R13, R16, RZ ;  /* 0x000000100d247227 */ /* 0x000fe200078e00ff */
[----:B------:R-:W-:Y:S02]  /*3e90*/  SHF.R.U32.HI R34, RZ, R17, R34 ;  /* 0x00000011ff227219 */ /* 0x000fe40000011622 */
[----:B------:R-:W-:Y:S01]  /*3ea0*/  SEL R3, R22, R35, !P0 ;  /* 0x0000002316037207 */ /* 0x000fe20004000000 */
[C---:B------:R-:W-:Y:S01]  /*3eb0*/  IMAD.HI.U32 R35, R8.reuse, R7, RZ ;  /* 0x0000000708237227 */ /* 0x040fe200078e00ff */
[----:B------:R-:W-:Y:S02]  /*3ec0*/  SEL R11, R19, R34, !P4 ;  /* 0x00000022130b7207 */ /* 0x000fe40006000000 */
[----:B------:R-:W-:Y:S01]  /*3ed0*/  SHF.R.U32.HI R36, RZ, R17, R36 ;  /* 0x00000011ff247219 */ /* 0x000fe20000011624 */
[----:B------:R-:W-:Y:S01]  /*3ee0*/  IMAD.HI.U32 R38, R3, R4, RZ ;  /* 0x0000000403267227 */ /* 0x000fe200078e00ff */
[----:B------:R-:W-:Y:S03]  /*3ef0*/  SHF.R.U32.HI R35, RZ, R18, R35 ;  /* 0x00000012ff237219 */ /* 0x000fe60000011623 */
[----:B------:R-:W-:Y:S01]  /*3f00*/  IMAD.HI.U32 R34, R11, R4, RZ ;  /* 0x000000040b227227 */ /* 0x000fe200078e00ff */
[----:B------:R-:W-:Y:S02]  /*3f10*/  @P2 SHF.R.U32.HI R3, RZ, R5, R38 ;  /* 0x00000005ff032219 */ /* 0x000fe40000011626 */
[----:B------:R-:W-:Y:S02]  /*3f20*/  SEL R9, R8, R35, !P0 ;  /* 0x0000002308097207 */ /* 0x000fe40004000000 */
[----:B------:R-:W-:Y:S01]  /*3f30*/  @P2 SHF.R.U32.HI R11, RZ, R5, R34 ;  /* 0x00000005ff0b2219 */ /* 0x000fe20000011622 */
[C---:B------:R-:W-:Y:S01]  /*3f40*/  IMAD R10, R40.reuse, R3, RZ ;  /* 0x00000003280a7224 */ /* 0x040fe200078e02ff */
[----:B------:R-:W-:Y:S01]  /*3f50*/  SEL R3, R13, R36, !P4 ;  /* 0x000000240d037207 */ /* 0x000fe20006000000 */
[C---:B------:R-:W-:Y:S03]  /*3f60*/  IMAD.HI.U32 R14, R9.reuse, R4, RZ ;  /* 0x00000004090e7227 */ /* 0x040fe600078e00ff */
[----:B------:R-:W-:Y:S01]  /*3f70*/  ISETP.GE.AND P0, PT, R9, R10, PT ;  /* 0x0000000a0900720c */ /* 0x000fe20003f06270 */
[C---:B------:R-:W-:Y:S01]  /*3f80*/  IMAD R12, R40.reuse, R11, RZ ;  /* 0x0000000b280c7224 */ /* 0x040fe200078e02ff */
[-C--:B------:R-:W-:Y:S04]  /*3f90*/  SHF.R.U32.HI R14, RZ, R5.reuse, R14 ;  /* 0x00000005ff0e7219 */ /* 0x080fe8000001160e */
[----:B------:R-:W-:Y:S02]  /*3fa0*/  ISETP.GE.OR P0, PT, R3, R12, P0 ;  /* 0x0000000c0300720c */ /* 0x000fe40000706670 */
[----:B------:R-:W-:Y:S05]  /*3fb0*/  SEL R15, R9, R14, !P2 ;  /* 0x0000000e090f7207 */ /* 0x000fea0005000000 */
[----:B------:R-:W-:Y:S04]  /*3fc0*/  IMAD.MOV R14, RZ, RZ, -R15 ;  /* 0x000000ffff0e7224 */ /* 0x000fe800078e0a0f */
[----:B------:R-:W-:Y:S02]  /*3fd0*/  IMAD R14, R40, R14, R9 ;  /* 0x0000000e280e7224 */ /* 0x000fe400078e0209 */
[C---:B------:R-:W-:Y:S05]  /*3fe0*/  @!P0 IMAD.HI.U32 R10, R3.reuse, R4, RZ ;  /* 0x00000004030a8227 */ /* 0x040fea00078e00ff */
[----:B------:R-:W-:Y:S04]  /*3ff0*/  @!P0 SHF.R.U32.HI R10, RZ, R5, R10 ;  /* 0x00000005ff0a8219 */ /* 0x000fe8000001160a */
[----:B------:R-:W-:Y:S01]  /*4000*/  @!P0 SEL R0, R3, R10, !P2 ;  /* 0x0000000a03008207 */ /* 0x000fe20005000000 */
[----:B------:R-:W-:Y:S03]  /*4010*/  IMAD.MOV R10, RZ, RZ, -R3 ;  /* 0x000000ffff0a7224 */ /* 0x000fe600078e0a03 */
[----:B------:R-:W-:Y:S01]  /*4020*/  @!P0 IADD3 R15, PT, PT, R15, -R0, RZ ;  /* 0x800000000f0f8210 */ /* 0x000fe20007ffe0ff */
[----:B------:R-:W-:Y:S01]  /*4030*/  @!P0 IMAD R0, R11, R14, R0 ;  /* 0x0000000e0b008224 */ /* 0x000fe200078e0200 */
[----:B------:R-:W-:Y:S01]  /*4040*/  IADD3 R11, PT, PT, -R9, RZ, RZ ;  /* 0x000000ff090b7210 */ /* 0x000fe20007ffe1ff */
[----:B------:R-:W-:Y:S02]  /*4050*/  IMAD R13, R2, R10, R13 ;  /* 0x0000000a020d7224 */ /* 0x000fe400078e020d */
[----:B------:R-:W-:Y:S02]  /*4060*/  @!P0 IMAD R9, R15, R40, R3 ;  /* 0x000000280f098224 */ /* 0x000fe400078e0203 */
[----:B------:R-:W-:Y:S02]  /*4070*/  @!P0 IMAD.MOV.U32 R3, RZ, RZ, R0 ;  /* 0x000000ffff038224 */ /* 0x000fe400078e0000 */
[----:B------:R-:W-:Y:S02]  /*4080*/  IMAD R8, R6, R11, R8 ;  /* 0x0000000b06087224 */ /* 0x000fe400078e0208 */
[----:B------:R-:W-:Y:S02]  /*4090*/  IMAD R13, R3, R2, R13 ;  /* 0x00000002030d7224 */ /* 0x000fe400078e020d */
[----:B------:R-:W-:Y:S02]  /*40a0*/  IMAD R8, R9, R6, R8 ;  /* 0x0000000609087224 */ /* 0x000fe400078e0208 */
.L_x_72:
[----:B------:R-:W-:Y:S05]  /*40b0*/  BRA.U UP1, `(.L_x_73) ;  /* 0x0000000101107547 */ /* 0x000fea000b800000 */
[----:B------:R-:W-:Y:S04]  /*40c0*/  MOV R0, UR6 ;  /* 0x0000000600007c02 */ /* 0x000fe80008000f00 */
[----:B------:R-:W-:Y:S04]  /*40d0*/  SHF.L.U32 R3, R0, 0x1f, RZ ;  /* 0x0000001f00037819 */ /* 0x000fe800000006ff */
[----:B------:R-:W2:Y:S02]  /*40e0*/  SYNCS.PHASECHK.TRANS64.TRYWAIT P0, [UR7+0xb8], R3 ;  /* 0x0000b803ff0075a7 */ /* 0x000ea40008001107 */
[----:B--2---:R-:W-:Y:S05]  /*40f0*/  @!P0 BRA `(.L_x_74) ;  /* 0x0000005800208947 */ /* 0x004fea0003800000 */
.L_x_73:
[----:B------:R-:W-:Y:S02]  /*4100*/  R2UR UR35, R21 ;  /* 0x00000000152372ca */ /* 0x000fe400000e0000 */
[----:B------:R-:W-:Y:S02]  /*4110*/  R2UR UR34, R20 ;  /* 0x00000000142272ca */ /* 0x000fe400000e0000 */
[----:B------:R-:W-:Y:S02]  /*4120*/  ISETP.NE.U32.AND P2, PT, RZ, UR4, PT ;  /* 0x00000004ff007c0c */ /* 0x000fe4000bf45070 */
[----:B------:R-:W-:Y:S02]  /*4130*/  SHF.L.U32 R12, R31, 0x1f, RZ ;  /* 0x0000001f1f0c7819 */ /* 0x000fe400000006ff */
[----:B------:R-:W-:Y:S05]  /*4140*/  ISETP.NE.AND.EX P2, PT, RZ, UR5, PT, P2 ;  /* 0x00000005ff007c0c */ /* 0x000fea000bf45320 */
[----:B------:R-:W-:Y:S02]  /*4150*/  USHF.L.U32 UR35, UR35, 0x6, URZ ;  /* 0x0000000623237899 */ /* 0x000fe400080006ff */
[----:B------:R-:W-:Y:S01]  /*4160*/  USHF.L.U32 UR34, UR34, 0x8, URZ ;  /* 0x0000000822227899 */ /* 0x000fe200080006ff */
[----:B------:R-:W-:Y:S11]  /*4170*/  BRA.U !UP3, `(.L_x_75) ;  /* 0x000000010b347547 */ /* 0x000ff6000b800000 */
[----:B------:R-:W-:Y:S01]  /*4180*/  UPLOP3.LUT UP0, UPT, UPT, UPT, UP2, 0x80, 0x8 ;  /* 0x000000000008789c */ /* 0x000fe20003f0f020 */
[----:B--2---:R-:W-:Y:S02]  /*4190*/  HFMA2 R0, -RZ, RZ, 0, 5.9604644775390625e-08 ;  /* 0x00000001ff007431 */ /* 0x004fe400000001ff */
[----:B------:R-:W-:Y:S03]  /*41a0*/  IMAD.MOV.U32 R91, RZ, RZ, 0x1 ;  /* 0x00000001ff5b7424 */ /* 0x000fe600078e00ff */
[----:B------:R-:W-:Y:S05]  /*41b0*/  PLOP3.LUT P0, PT, PT, PT, UP0, 0x80, 0x8 ;  /* 0x000000000008781c */ /* 0x000fea0003f0f008 */
[----:B------:R-:W2:Y:S01]  /*41c0*/  @UP0 LDCU.64 UR10, c[0x0][0x888] ;  /* 0x00011100ff0a07ac */ /* 0x000ea20008000a00 */
[----:B------:R-:W-:Y:S07]  /*41d0*/  @UP0 UIMAD UR8, UR36, UR4, URZ ;  /* 0x00000004240802a4 */ /* 0x000fee000f8e02ff */
[----:B------:R-:W-:Y:S01]  /*41e0*/  @!P0 PRMT R91, R0, 0x7610, R91 ;  /* 0x00007610005b8816 */ /* 0x000fe2000000005b */
[----:B--2---:R-:W-:Y:S03]  /*41f0*/  @UP0 UIMAD.WIDE UR10, UR8, 0x4, UR10 ;  /* 0x00000004080a08a5 */ /* 0x004fe6000f8e020a */
[----:B------:R-:W2:Y:S03]  /*4200*/  @!UP0 LDCU UR8, c[0x0][0x880] ;  /* 0x00011000ff0887ac */ /* 0x000ea60008000800 */
[----:B------:R-:W-:Y:S01]  /*4210*/  IMAD.U32 R10, RZ, RZ, UR10 ;  /* 0x0000000aff0a7e24 */ /* 0x000fe2000f8e00ff */
[----:B------:R-:W-:Y:S05]  /*4220*/  MOV R11, UR11 ;  /* 0x0000000b000b7c02 */ /* 0x000fea0008000f00 */
[----:B-----5:R3:W5:Y:S02]  /*4230*/  @P0 LDG.E R50, desc[UR46][R10.64] ;  /* 0x0000002e0a320981 */ /* 0x020764000c1e1900 */
[----:B--23--:R-:W-:Y:S07]  /*4240*/  @!P0 IMAD.U32 R50, RZ, RZ, UR8 ;  /* 0x00000008ff328e24 */ /* 0x00cfee000f8e00ff */
.L_x_75:
[----:B-----5:R-:W-:Y:S01]  /*4250*/  @!P2 ISETP.EQ.AND P0, PT, R50, RZ, PT ;  /* 0x000000ff3200a20c */ /* 0x020fe20003f02270 */
[----:B------:R-:W-:Y:S01]  /*4260*/  @!UPT UIADD3 URZ, UPT, UPT, URZ, URZ, URZ ;  /* 0x000000fffffff290 */ /* 0x000fe2000fffe0ff */
[----:B------:R-:W-:Y:S11]  /*4270*/  @!P2 BRA `(.L_x_76) ;  /* 0x000000000014a947 */ /* 0x000ff60003800000 */
[----:B------:R-:W-:Y:S02]  /*4280*/  LOP3.LUT P2, RZ, R91, 0xff, RZ, 0xc0, !PT ;  /* 0x000000ff5bff7812 */ /* 0x000fe4000784c0ff */
[----:B------:R-:W-:Y:S04]  /*4290*/  PLOP3.LUT P0, PT, PT, PT, UP0, 0x80, 0x8 ;  /* 0x000000000008781c */ /* 0x000fe80003f0f008 */
[----:B------:R-:W-:Y:S07]  /*42a0*/  PLOP3.LUT P0, PT, P0, PT, PT, 0x8, 0x80 ;  /* 0x000000000080781c */ /* 0x000fee000070e170 */
[----:B------:R-:W-:Y:S11]  /*42b0*/  @P2 ISETP.EQ.AND P0, PT, R50, RZ, PT ;  /* 0x000000ff3200220c */ /* 0x000ff60003f02270 */
[----:B------:R-:W-:Y:S02]  /*42c0*/  @!UPT UIADD3 URZ, UPT, UPT, URZ, URZ, URZ ;  /* 0x000000fffffff290 */ /* 0x000fe4000fffe0ff */
.L_x_76:
[----:B------:R-:W3:Y:S01]  /*42d0*/  SYNCS.PHASECHK.TRANS64.TRYWAIT P2, [UR7+0x90], R12 ;  /* 0x0000900cff0075a7 */ /* 0x000ee20008041107 */
[----:B------:R-:W-:Y:S04]  /*42e0*/  ELECT P4, URZ, PT ;  /* 0x0000000000ff782f */ /* 0x000fe80003880000 */
[----:B------:R-:W-:Y:S11]  /*42f0*/  PLOP3.LUT P4, PT, P0, P4, PT, 0xf2, 0x2f ;  /* 0x00000000002f781c */ /* 0x000ff60000789e72 */
[----:B------:R-:W-:Y:S02]  /*4300*/  @!UPT UIADD3 URZ, UPT, UPT, URZ, URZ, URZ ;  /* 0x000000fffffff290 */ /* 0x000fe4000fffe0ff */
[----:B-1----:R-:W-:Y:S05]  /*4310*/  @!P4 IADD3 R9, P0, PT, R32, 0x580, RZ ;  /* 0x000005802009c810 */ /* 0x002fea0007f1e0ff */
[----:B--2---:R-:W-:Y:S01]  /*4320*/  @!P4 IMAD.X R0, RZ, RZ, R33, P0 ;  /* 0x000000ffff00c224 */ /* 0x004fe200000e0621 */
[----:B---3--:R-:W-:Y:S07]  /*4330*/  @!P2 BRA `(.L_x_77) ;  /* 0x0000005400a8a947 */ /* 0x008fee0003800000 */
.L_x_164:
[----:B------:R-:W-:Y:S01]  /*4340*/  @!P4 R2UR UR8, R0 ;  /* 0x000000000008c2ca */ /* 0x000fe200000e0000 */
[----:B------:R-:W-:Y:S01]  /*4350*/  VOTEU.ALL UP1, P4 ;  /* 0x0000000000ff7886 */ /* 0x000fe20002020000 */
[----:B------:R-:W-:Y:S01]  /*4360*/  @!P4 R2UR UR9, R9 ;  /* 0x000000000909c2ca */ /* 0x000fe200000e0000 */
[----:B------:R-:W-:Y:S01]  /*4370*/  @!P4 IMAD.MOV.U32 R0, RZ, RZ, 0x1000 ;  /* 0x00001000ff00c424 */ /* 0x000fe200078e00ff */
[----:B------:R-:W-:Y:S01]  /*4380*/  UMOV UR10, 0x0 ;  /* 0x00000000000a7882 */ /* 0x000fe20000000000 */
[----:B------:R-:W-:Y:S01]  /*4390*/  UMOV UR11, 0x10000000 ;  /* 0x10000000000b7882 */ /* 0x000fe20000000000 */
[----:B------:R-:W-:Y:S01]  /*43a0*/  @!UP1 UIADD3 UR32, UPT, UPT, UR7, 0x200, URZ ;  /* 0x0000020007209890 */ /* 0x000fe2000fffe0ff */
[----:B------:R-:W-:Y:S01]  /*43b0*/  @!P4 IADD3 R9, P0, PT, R32, 0x580, RZ ;  /* 0x000005802009c810 */ /* 0x000fe20007f1e0ff */
[----:B------:R-:W-:Y:S05]  /*43c0*/  VOTEU.ALL UP1, P4 ;  /* 0x0000000000ff7886 */ /* 0x000fea0002020000 */
[----:B------:R-:W-:Y:S01]  /*43d0*/  IMAD.U32 R11, RZ, RZ, UR8 ;  /* 0x00000008ff0b7e24 */ /* 0x000fe2000f8e00ff */
[----:B------:R-:W-:Y:S01]  /*43e0*/  UPRMT UR8, UR37, 0x654, UR33 ;  /* 0x0000065425087896 */ /* 0x000fe20008000021 */
[----:B------:R-:W-:Y:S03]  /*43f0*/  IMAD.U32 R10, RZ, RZ, UR9 ;  /* 0x00000009ff0a7e24 */ /* 0x000fe6000f8e00ff */
[----:B------:R-:W-:Y:S02]  /*4400*/  @!P4 R2UR UR15, R11 ;  /* 0x000000000b0fc2ca */ /* 0x000fe400000e0000 */
[----:B------:R-:W-:Y:S11]  /*4410*/  @!P4 R2UR UR14, R10 ;  /* 0x000000000a0ec2ca */ /* 0x000ff600000e0000 */
[----:B------:R-:W-:Y:S02]  /*4420*/  @!UPT UIADD3 URZ, UPT, UPT, URZ, URZ, URZ ;  /* 0x000000fffffff290 */ /* 0x000fe4000fffe0ff */
[----:B------:R2:W-:Y:S01]  /*4430*/  @!UP1 UTMALDG.3D [UR32], [UR14], desc[UR10] ;  /* 0x00000a200e0095b4 */ /* 0x0005e20008011000 */
[----:B------:R3:W-:Y:S01]  /*4440*/  @!P4 SYNCS.ARRIVE.TRANS64.RED.A0TR RZ, [UR7+0x70], R0 ;  /* 0x00007000ffffc9a7 */ /* 0x0007e20008300407 */
[----:B------:R-:W-:Y:S01]  /*4450*/  SYNCS.ARRIVE.TRANS64.RED.A1T0 RZ, [UR8], RZ ;  /* 0x000000ffffff79a7 */ /* 0x000fe20008100408 */
[----:B---3--:R-:W-:Y:S01]  /*4460*/  @!P4 IMAD.X R0, RZ, RZ, R33, P0 ;  /* 0x000000ffff00c224 */ /* 0x008fe200000e0621 */
[----:B------:R-:W3:Y:S02]  /*4470*/  SYNCS.PHASECHK.TRANS64.TRYWAIT P2, [UR7+0x98], R12 ;  /* 0x0000980cff0075a7 */ /* 0x000ee40008041107 */
[----:B--23--:R-:W-:Y:S05]  /*4480*/  @!P2 BRA `(.L_x_78) ;  /* 0x00000054006ca947 */ /* 0x00cfea0003800000 */
.L_x_166:
        /* <DEDUP_REMOVED lines=8> */
[----:B------:R-:W-:Y:S01]  /*4510*/  @!UP1 UIADD3 UR24, UPT, UPT, UR7, 0x1200, URZ ;  /* 0x0000120007189890 */ /* 0x000fe2000fffe0ff */
[----:B------:R-:W-:Y:S01]  /*4520*/  VOTEU.ALL UP1, P4 ;  /* 0x0000000000ff7886 */ /* 0x000fe20002020000 */
[----:B------:R-:W-:Y:S01]  /*4530*/  UMOV UR27, UR35 ;  /* 0x00000023001b7c82 */ /* 0x000fe20008000000 */
[----:B------:R-:W-:Y:S02]  /*4540*/  UMOV UR28, UR36 ;  /* 0x00000024001c7c82 */ /* 0x000fe40008000000 */
[----:B------:R-:W-:Y:S01]  /*4550*/  IMAD.U32 R11, RZ, RZ, UR8 ;  /* 0x00000008ff0b7e24 */ /* 0x000fe2000f8e00ff */
[----:B------:R-:W-:Y:S01]  /*4560*/  UPRMT UR8, UR37, 0x654, UR25 ;  /* 0x0000065425087896 */ /* 0x000fe20008000019 */
[----:B------:R-:W-:Y:S02]  /*4570*/  IMAD.U32 R10, RZ, RZ, UR9 ;  /* 0x00000009ff0a7e24 */ /* 0x000fe4000f8e00ff */
[----:B------:R-:W-:Y:S01]  /*4580*/  @!P4 IMAD.X R20, RZ, RZ, R33, P0 ;  /* 0x000000ffff14c224 */ /* 0x000fe200000e0621 */
[----:B------:R-:W-:Y:S02]  /*4590*/  @!P4 R2UR UR15, R11 ;  /* 0x000000000b0fc2ca */ /* 0x000fe400000e0000 */
[----:B------:R-:W-:Y:S11]  /*45a0*/  @!P4 R2UR UR14, R10 ;  /* 0x000000000a0ec2ca */ /* 0x000ff600000e0000 */
[----:B------:R-:W-:Y:S02]  /*45b0*/  @!UPT UIADD3 URZ, UPT, UPT, URZ, URZ, URZ ;  /* 0x000000fffffff290 */ /* 0x000fe4000fffe0ff */
[----:B------:R2:W-:Y:S01]  /*45c0*/  @!UP1 UTMALDG.3D [UR24], [UR14], desc[UR10] ;  /* 0x00000a180e0095b4 */ /* 0x0005e20008011000 */
[----:B------:R2:W-:Y:S01]  /*45d0*/  @!P4 SYNCS.ARRIVE.TRANS64.RED.A0TR RZ, [UR7+0x78], R0 ;  /* 0x00007800ffffc9a7 */ /* 0x0005e20008300407 */
[----:B------:R-:W-:Y:S01]  /*45e0*/  SYNCS.ARRIVE.TRANS64.RED.A1T0 RZ, [UR8], RZ ;  /* 0x000000ffffff79a7 */ /* 0x000fe20008100408 */
[----:B------:R-:W3:Y:S02]  /*45f0*/  SYNCS.PHASECHK.TRANS64.TRYWAIT P2, [UR7+0xa0], R12 ;  /* 0x0000a00cff0075a7 */ /* 0x000ee40008041107 */
[----:B--23--:R-:W-:Y:S05]  /*4600*/  @!P2 BRA `(.L_x_79) ;  /* 0x000000540024a947 */ /* 0x00cfea0003800000 */
.L_x_168:
[----:B------:R-:W2:Y:S01]  /*4610*/  LDC.64 R14, c[0x0][0xb10] ;  /* 0x0002c400ff0e7b82 */ /* 0x000ea20000000a00 */
[----:B------:R-:W-:Y:S01]  /*4620*/  @!P4 R2UR UR8, R20 ;  /* 0x000000001408c2ca */ /* 0x000fe200000e0000 */
[----:B------:R-:W-:Y:S01]  /*4630*/  VOTEU.ALL UP1, P4 ;  /* 0x0000000000ff7886 */ /* 0x000fe20002020000 */
[----:B------:R-:W-:Y:S01]  /*4640*/  @!P4 R2UR UR9, R21 ;  /* 0x000000001509c2ca */ /* 0x000fe200000e0000 */
[----:B------:R-:W-:Y:S01]  /*4650*/  UMOV UR10, 0x0 ;  /* 0x00000000000a7882 */ /* 0x000fe20000000000 */
[----:B------:R-:W-:Y:S03]  /*4660*/  UMOV UR11, 0x10000000 ;  /* 0x10000000000b7882 */ /* 0x000fe60000000000 */
[----:B------:R-:W3:Y:S01]  /*4670*/  LDC.64 R10, c[0x0][0xb18] ;  /* 0x0002c600ff0a7b82 */ /* 0x000ee20000000a00 */
[----:B------:R-:W-:Y:S01]  /*4680*/  @!UP1 UIADD3 UR18, UPT, UPT, UR34, 0x80, URZ ;  /* 0x0000008022129890 */ /* 0x000fe2000fffe0ff */
[----:B------:R-:W-:Y:S01]  /*4690*/  @P3 SHF.R.U32.HI R28, RZ, 0x10, R25 ;  /* 0x00000010ff1c3819 */ /* 0x000fe20000011619 */
[----:B------:R-:W-:Y:S01]  /*46a0*/  @!UP1 UIADD3 UR16, UPT, UPT, UR7, 0x2200, URZ ;  /* 0x0000220007109890 */ /* 0x000fe2000fffe0ff */
[----:B------:R-:W-:Y:S01]  /*46b0*/  VIADD R30, R30, 0x1 ;  /* 0x000000011e1e7836 */ /* 0x000fe20000000000 */
[----:B------:R-:W-:Y:S03]  /*46c0*/  VOTEU.ALL UP1, P4 ;  /* 0x0000000000ff7886 */ /* 0x000fe60002020000 */
[----:B------:R-:W5:Y:S01]  /*46d0*/  @!P1 LDC R0, c[0x0][0xb20] ;  /* 0x0002c800ff009b82 */ /* 0x000f620000000800 */
[----:B------:R-:W-:Y:S01]  /*46e0*/  UMOV UR19, UR35 ;  /* 0x0000002300137c82 */ /* 0x000fe20008000000 */
[----:B------:R-:W-:Y:S01]  /*46f0*/  IMAD.U32 R21, RZ, RZ, UR8 ;  /* 0x00000008ff157e24 */ /* 0x000fe2000f8e00ff */
[----:B------:R-:W-:Y:S05]  /*4700*/  UMOV UR20, UR36 ;  /* 0x0000002400147c82 */ /* 0x000fea0008000000 */
[----:B-1----:R-:W1:Y:S01]  /*4710*/  @!P1 LDC R3, c[0x0][0xb0c] ;  /* 0x0002c300ff039b82 */ /* 0x002e620000000800 */
[----:B------:R-:W-:Y:S01]  /*4720*/  IMAD.U32 R20, RZ, RZ, UR9 ;  /* 0x00000009ff147e24 */ /* 0x000fe2000f8e00ff */
[----:B------:R-:W-:Y:S01]  /*4730*/  UPRMT UR8, UR37, 0x654, UR17 ;  /* 0x0000065425087896 */ /* 0x000fe20008000011 */
[----:B------:R-:W-:Y:S03]  /*4740*/  @!P4 R2UR UR15, R21 ;  /* 0x00000000150fc2ca */ /* 0x000fe600000e0000 */
[----:B------:R-:W-:Y:S01]  /*4750*/  @!P4 R2UR UR14, R20 ;  /* 0x00000000140ec2ca */ /* 0x000fe200000e0000 */
[----:B------:R-:W-:Y:S11]  /*4760*/  @!P4 IMAD.MOV.U32 R20, RZ, RZ, 0x1000 ;  /* 0x00001000ff14c424 */ /* 0x000ff600078e00ff */
[----:B------:R-:W-:Y:S01]  /*4770*/  @!UPT UIADD3 URZ, UPT, UPT, URZ, URZ, URZ ;  /* 0x000000fffffff290 */ /* 0x000fe2000fffe0ff */
[----:B------:R1:W-:Y:S01]  /*4780*/  @!UP1 UTMALDG.3D [UR16], [UR14], desc[UR10] ;  /* 0x00000a100e0095b4 */ /* 0x0003e20008011000 */
[----:B------:R1:W-:Y:S02]  /*4790*/  @!P4 SYNCS.ARRIVE.TRANS64.RED.A0TR RZ, [UR7+0x80], R20 ;  /* 0x00008014ffffc9a7 */ /* 0x0003e40008300407 */
[----:B-1----:R-:W-:Y:S01]  /*47a0*/  @!P1 ISETP.NE.AND P2, PT, R3, 0x1, PT ;  /* 0x000000010300980c */ /* 0x002fe20003f45270 */
[C---:B--2---:R-:W-:Y:S01]  /*47b0*/  @!P1 IMAD.HI.U32 R14, R13.reuse, R14, RZ ;  /* 0x0000000e0d0e9227 */ /* 0x044fe200078e00ff */
[----:B---3--:R-:W-:Y:S03]  /*47c0*/  @!P1 ISETP.NE.AND P0, PT, R10, 0x1, PT ;  /* 0x000000010a00980c */ /* 0x008fe60003f05270 */
[C---:B------:R-:W-:Y:S01]  /*47d0*/  @!P1 IMAD.HI.U32 R11, R8.reuse, R11, RZ ;  /* 0x0000000b080b9227 */ /* 0x040fe200078e00ff */
[----:B------:R-:W-:Y:S04]  /*47e0*/  @!P1 SHF.R.U32.HI R14, RZ, R15, R14 ;  /* 0x0000000fff0e9219 */ /* 0x000fe8000001160e */
[----:B-----5:R-:W-:Y:S01]  /*47f0*/  @!P1 SHF.R.U32.HI R9, RZ, R0, R11 ;  /* 0x00000000ff099219 */ /* 0x020fe2000001160b */
[----:B------:R-:W-:Y:S01]  /*4800*/  SYNCS.ARRIVE.TRANS64.RED.A1T0 RZ, [UR8], RZ ;  /* 0x000000ffffff79a7 */ /* 0x000fe20008100408 */
[----:B------:R-:W-:Y:S02]  /*4810*/  @!P1 SEL R14, R13, R14, !P2 ;  /* 0x0000000e0d0e9207 */ /* 0x000fe40005000000 */
[----:B------:R-:W-:Y:S01]  /*4820*/  @!P1 SEL R9, R8, R9, !P0 ;  /* 0x0000000908099207 */ /* 0x000fe20004000000 */
[----:B------:R-:W1:Y:S04]  /*4830*/  SYNCS.PHASECHK.TRANS64.TRYWAIT P5, [UR7+0xa8], R12 ;  /* 0x0000a80cff0075a7 */ /* 0x000e6800080a1107 */
[----:B------:R-:W-:Y:S02]  /*4840*/  @!P1 IMAD.IADD R0, R9, 0x1, -R14 ;  /* 0x0000000109009824 */ /* 0x000fe400078e0a0e */
[----:B------:R-:W-:Y:S02]  /*4850*/  @!P1 IMAD.IADD R9, R14, 0x1, -R9 ;  /* 0x000000010e099824 */ /* 0x000fe400078e0a09 */
[----:B------:R-:W-:Y:S02]  /*4860*/  @!P1 IMAD R13, R0, R3, R13 ;  /* 0x00000003000d9224 */ /* 0x000fe400078e020d */
[----:B------:R-:W-:Y:S01]  /*4870*/  @!P1 IMAD R8, R9, R10, R8 ;  /* 0x0000000a09089224 */ /* 0x000fe200078e0208 */
[----:B-1----:R-:W-:Y:S06]  /*4880*/  @!P5 BRA `(.L_x_80) ;  /* 0x00000050009cd947 */ /* 0x002fec0003800000 */
.L_x_170:
[----:B-1----:R-:W-:Y:S01]  /*4890*/  @!P4 IADD3 R3, P0, PT, R32, 0x580, RZ ;  /* 0x000005802003c810 */ /* 0x002fe20007f1e0ff */
[----:B------:R-:W-:Y:S01]  /*48a0*/  VOTEU.ALL UP1, P4 ;  /* 0x0000000000ff7886 */ /* 0x000fe20002020000 */
[----:B------:R-:W-:Y:S01]  /*48b0*/  UMOV UR18, 0x0 ;  /* 0x0000000000127882 */ /* 0x000fe20000000000 */
[----:B------:R-:W-:Y:S01]  /*48c0*/  UMOV UR19, 0x10000000 ;  /* 0x1000000000137882 */ /* 0x000fe20000000000 */
[----:B------:R-:W-:Y:S01]  /*48d0*/  @!P4 R2UR UR9, R3 ;  /* 0x000000000309c2ca */ /* 0x000fe200000e0000 */
[----:B------:R-:W-:Y:S01]  /*48e0*/  @!P4 IMAD.X R0, RZ, RZ, R33, P0 ;  /* 0x000000ffff00c224 */ /* 0x000fe200000e0621 */
[----:B------:R-:W-:Y:S01]  /*48f0*/  @!UP1 UIADD3 UR10, UPT, UPT, UR34, 0xc0, URZ ;  /* 0x000000c0220a9890 */ /* 0x000fe2000fffe0ff */
[----:B------:R-:W-:Y:S01]  /*4900*/  ISETP.NE.AND P0, PT, R30, 0x2, PT ;  /* 0x000000021e00780c */ /* 0x000fe20003f05270 */
[----:B------:R-:W-:Y:S01]  /*4910*/  UMOV UR11, UR35 ;  /* 0x00000023000b7c82 */ /* 0x000fe20008000000 */
[----:B------:R-:W-:Y:S01]  /*4920*/  UMOV UR12, UR36 ;  /* 0x00000024000c7c82 */ /* 0x000fe20008000000 */
[----:B------:R-:W-:Y:S01]  /*4930*/  @!P4 R2UR UR8, R0 ;  /* 0x000000000008c2ca */ /* 0x000fe200000e0000 */
[----:B------:R-:W-:Y:S01]  /*4940*/  IMAD.IADD R20, R8, 0x1, R83 ;  /* 0x0000000108147824 */ /* 0x000fe200078e0253 */
[----:B------:R-:W-:Y:S01]  /*4950*/  @P3 R2UR UR36, R28 ;  /* 0x000000001c2432ca */ /* 0x000fe200000e0000 */
[----:B------:R-:W-:Y:S01]  /*4960*/  IMAD.IADD R21, R13, 0x1, R90 ;  /* 0x000000010d157824 */ /* 0x000fe200078e025a */
[----:B------:R-:W-:Y:S02]  /*4970*/  SEL R0, RZ, 0x1, P0 ;  /* 0x00000001ff007807 */ /* 0x000fe40000000000 */
[----:B------:R-:W-:Y:S01]  /*4980*/  LOP3.LUT R31, R31, 0x1, RZ, 0x3c, !PT ;  /* 0x000000011f1f7812 */ /* 0x000fe200078e3cff */
[----:B------:R-:W-:Y:S01]  /*4990*/  IMAD.U32 R10, RZ, RZ, UR9 ;  /* 0x00000009ff0a7e24 */ /* 0x000fe2000f8e00ff */
[----:B------:R-:W-:Y:S01]  /*49a0*/  @!UP1 UIADD3 UR9, UPT, UPT, UR7, 0x88, URZ ;  /* 0x0000008807099890 */ /* 0x000fe2000fffe0ff */
[----:B------:R-:W-:Y:S02]  /*49b0*/  LOP3.LUT R29, R29, R0, RZ, 0x3c, !PT ;  /* 0x000000001d1d7212 */ /* 0x000fe400078e3cff */
[----:B------:R-:W-:Y:S02]  /*49c0*/  SEL R30, R30, RZ, P0 ;  /* 0x000000ff1e1e7207 */ /* 0x000fe40000000000 */
[----:B------:R-:W-:Y:S01]  /*49d0*/  IMAD.U32 R11, RZ, RZ, UR8 ;  /* 0x00000008ff0b7e24 */ /* 0x000fe2000f8e00ff */
[----:B------:R-:W-:Y:S01]  /*49e0*/  @!P4 R2UR UR14, R10 ;  /* 0x000000000a0ec2ca */ /* 0x000fe200000e0000 */
[----:B------:R-:W-:Y:S01]  /*49f0*/  @!UP1 UIADD3 UR8, UPT, UPT, UR7, 0x3200, URZ ;  /* 0x0000320007089890 */ /* 0x000fe2000fffe0ff */
[----:B------:R-:W-:Y:S02]  /*4a00*/  VOTEU.ALL UP1, P4 ;  /* 0x0000000000ff7886 */ /* 0x000fe40002020000 */
[----:B------:R-:W-:Y:S11]  /*4a10*/  @!P4 R2UR UR15, R11 ;  /* 0x000000000b0fc2ca */ /* 0x000ff600000e0000 */
[----:B------:R-:W-:Y:S02]  /*4a20*/  @!UPT UIADD3 URZ, UPT, UPT, URZ, URZ, URZ ;  /* 0x000000fffffff290 */ /* 0x000fe4000fffe0ff */
[----:B------:R2:W-:Y:S01]  /*4a30*/  @!UP1 UTMALDG.3D [UR8], [UR14], desc[UR18] ;  /* 0x000012080e0095b4 */ /* 0x0005e20008011000 */
[----:B------:R2:W-:Y:S01]  /*4a40*/  @!P4 SYNCS.ARRIVE.TRANS64.RED.A0TR RZ, [UR7+0x88], R23 ;  /* 0x00008817ffffc9a7 */ /* 0x0005e20008300407 */
[----:B------:R-:W-:Y:S01]  /*4a50*/  UPLOP3.LUT UP1, UPT, UPT, UPT, UPT, 0x80, 0x8 ;  /* 0x000000000008789c */ /* 0x000fe20003f2f070 */
[----:B------:R-:W-:Y:S01]  /*4a60*/  SYNCS.ARRIVE.TRANS64.RED.A1T0 RZ, [UR13], RZ ;  /* 0x000000ffffff79a7 */ /* 0x000fe2000810040d */
[----:B------:R-:W-:Y:S09]  /*4a70*/  @P3 BRA `(.L_x_81) ;  /* 0xfffffff000943947 */ /* 0x000ff2000383ffff */
[----:B------:R-:W-:-:S04]  /*4a80*/  SHF.L.U32 R3, R31, 0x1f, RZ ;  /* 0x0000001f1f037819 */ /* 0x000fc800000006ff */
[----:B------:R-:W1:Y:S02]  /*4a90*/  SYNCS.PHASECHK.TRANS64.TRYWAIT P0, [UR7+0x90], R3 ;  /* 0x00009003ff0075a7 */ /* 0x000e640008001107 */
[----:B-1----:R-:W-:Y:S05]  /*4aa0*/  @!P0 BRA `(.L_x_82) ;  /* 0x00000050002c8947 */ /* 0x002fea0003800000 */
.L_x_172:
[----:B------:R-:W3:Y:S02]  /*4ab0*/  SYNCS.PHASECHK.TRANS64.TRYWAIT P0, [UR7+0x98], R3 ;  /* 0x00009803ff0075a7 */ /* 0x000ee40008001107 */
[----:B---3--:R-:W-:Y:S05]  /*4ac0*/  @!P0 BRA `(.L_x_83) ;  /* 0x00000050003c8947 */ /* 0x008fea0003800000 */
.L_x_174:
[----:B------:R-:W3:Y:S02]  /*4ad0*/  SYNCS.PHASECHK.TRANS64.TRYWAIT P0, [UR7+0xa0], R3 ;  /* 0x0000a003ff0075a7 */ /* 0x000ee40008001107 */
[----:B---3--:R-:W-:Y:S05]  /*4ae0*/  @!P0 BRA `(.L_x_84) ;  /* 0x00000050004c8947 */ /* 0x008fea0003800000 */
.L_x_176:
[----:B-1----:R-:W-:-:S07]  /*4af0*/  MOV R0, UR7 ;  /* 0x0000000700007c02 */ /* 0x002fce0008000f00 */
.L_x_85:
[----:B-1----:R-:W-:-:S04]  /*4b00*/  SHF.L.U32 R3, R31, 0x1f, RZ ;  /* 0x0000001f1f037819 */ /* 0x002fc800000006ff */
[----:B------:R1:W3:Y:S03]  /*4b10*/  SYNCS.PHASECHK.TRANS64.TRYWAIT P0, [R0+URZ+0xa8], R3 ;  /* 0x0000a803000075a7 */ /* 0x0002e600080011ff */
[----:B---3--:R-:W-:Y:S05]  /*4b20*/  @!P0 NANOSLEEP.SYNCS 0x989680 ;  /* 0x009896800000895d */ /* 0x008fea0003900000 */
[----:B------:R-:W3:Y:S02]  /*4b30*/  @!P0 SYNCS.PHASECHK.TRANS64 P0, [R0+URZ+0xa8], R3 ;  /* 0x0000a803000085a7 */ /* 0x000ee400080010ff */
[----:B--23--:R-:W-:Y:S05]  /*4b40*/  @P0 EXIT ;  /* 0x000000000000094d */ /* 0x00cfea0003800000 */
[----:B------:R-:W-:Y:S05]  /*4b50*/  BRA `(.L_x_85) ;  /* 0xfffffffc00e87947 */ /* 0x000fea000383ffff */
.L_x_70:
[----:B------:R-:W-:-:S06]  /*4b60*/  UISETP.GE.AND UP1, UPT, UR8, 0x4, UPT ;  /* 0x000000040800788c */ /* 0x000fcc000bf26270 */
[----:B------:R-:W-:-:S13]  /*4b70*/  PLOP3.LUT P0, PT, PT, PT, UP1, 0x80, 0x8 ;  /* 0x000000000008781c */ /* 0x000fda0003f0f018 */
[----:B------:R-:W-:Y:S05]  /*4b80*/  @!P0 EXIT ;  /* 0x000000000000894d */ /* 0x000fea0003800000 */
[----:B------:R-:W-:Y:S01]  /*4b90*/  BAR.SYNC.DEFER_BLOCKING 0x6, 0xa0 ;  /* 0x0182800000007b1d */ /* 0x000fe20000010000 */
[C---:B------:R-:W-:Y:S01]  /*4ba0*/  IMAD.SHL.U32 R2, R103.reuse, 0x40, RZ ;  /* 0x0000004067027824 */ /* 0x040fe200078e00ff */
[C---:B------:R-:W-:Y:S01]  /*4bb0*/  LOP3.LUT R105, R103.reuse, 0x60, RZ, 0xc0, !PT ;  /* 0x0000006067697812 */ /* 0x040fe200078ec0ff */
[C---:B------:R-:W-:Y:S02]  /*4bc0*/  IMAD.SHL.U32 R95, R103.reuse, 0x20, RZ ;  /* 0x00000020675f7824 */ /* 0x040fe400078e00ff */
[----:B------:R-:W-:Y:S02]  /*4bd0*/  HFMA2 R44, -RZ, RZ, 0, 0 ;  /* 0x00000000ff2c7431 */ /* 0x000fe400000001ff */
[C---:B------:R-:W-:Y:S01]  /*4be0*/  IMAD.SHL.U32 R0, R103.reuse, 0x8, RZ ;  /* 0x0000000867007824 */ /* 0x040fe200078e00ff */
[----:B------:R-:W-:Y:S01]  /*4bf0*/  UMOV UR49, 0x400 ;  /* 0x0000040000317882 */ /* 0x000fe20000000000 */
[----:B------:R-:W1:Y:S01]  /*4c00*/  LDC R93, c[0x0][0x370] ;  /* 0x0000dc00ff5d7b82 */ /* 0x000e620000000800 */
[----:B------:R-:W-:Y:S01]  /*4c10*/  ULEA UR49, UR37, UR49, 0x18 ;  /* 0x0000003125317291 */ /* 0x000fe2000f8ec0ff */
[----:B------:R-:W-:Y:S01]  /*4c20*/  LOP3.LUT R5, R2, 0x180, RZ, 0xc0, !PT ;  /* 0x0000018002057812 */ /* 0x000fe200078ec0ff */
[----:B------:R-:W-:Y:S01]  /*4c30*/  IMAD.U32 R46, R103, 0x10000, RZ ;  /* 0x00010000672e7824 */ /* 0x000fe200078e00ff */
[----:B------:R-:W-:Y:S01]  /*4c40*/  LOP3.LUT R95, R95, 0xc00, RZ, 0xc0, !PT ;  /* 0x00000c005f5f7812 */ /* 0x000fe200078ec0ff */
[----:B------:R-:W-:Y:S01]  /*4c50*/  UIADD3 UR4, UPT, UPT, UR49, 0x4200, URZ ;  /* 0x0000420031047890 */ /* 0x000fe2000fffe0ff */
[----:B------:R-:W-:Y:S01]  /*4c60*/  LOP3.LUT R0, R5, 0x30, R0, 0xf8, !PT ;  /* 0x0000003005007812 */ /* 0x000fe200078ef800 */
[----:B------:R-:W-:Y:S01]  /*4c70*/  IMAD.SHL.U32 R5, R103, 0x2, RZ ;  /* 0x0000000267057824 */ /* 0x000fe200078e00ff */
[----:B------:R-:W2:Y:S01]  /*4c80*/  LDC R42, c[0x0][0xb0c] ;  /* 0x0002c300ff2a7b82 */ /* 0x000ea20000000800 */
[----:B------:R-:W-:Y:S01]  /*4c90*/  LOP3.LUT R95, R95, 0x40, R2, 0xf8, !PT ;  /* 0x000000405f5f7812 */ /* 0x000fe200078ef802 */
[----:B------:R-:W-:Y:S01]  /*4ca0*/  IMAD.MOV.U32 R102, RZ, RZ, RZ ;  /* 0x000000ffff667224 */ /* 0x000fe200078e00ff */
[----:B------:R-:W-:Y:S01]  /*4cb0*/  LOP3.LUT R46, R46, 0x600000, RZ, 0xc0, !PT ;  /* 0x006000002e2e7812 */ /* 0x000fe200078ec0ff */
[----:B------:R-:W-:Y:S01]  /*4cc0*/  IMAD.MOV.U32 R107, RZ, RZ, RZ ;  /* 0x000000ffff6b7224 */ /* 0x000fe200078e00ff */
[----:B------:R-:W-:-:S02]  /*4cd0*/  LOP3.LUT R0, R0, 0x20, R5, 0x78, !PT ;  /* 0x0000002000007812 */ /* 0x000fc400078e7805 */
[----:B------:R-:W-:Y:S02]  /*4ce0*/  CS2R R100, SRZ ;  /* 0x0000000000647805 */ /* 0x000fe4000001ff00 */
[----:B------:R-:W-:Y:S01]  /*4cf0*/  LOP3.LUT R95, R95, 0x200, R2, 0xf8, !PT ;  /* 0x000002005f5f7812 */ /* 0x000fe200078ef802 */
[----:B------:R-:W4:Y:S01]  /*4d00*/  LDC R92, c[0x0][0xb20] ;  /* 0x0002c800ff5c7b82 */ /* 0x000f220000000800 */
[----:B------:R-:W3:Y:S01]  /*4d10*/  LDS R3, [UR49+0x170] ;  /* 0x00017031ff037984 */ /* 0x000ee20008000800 */
[----:B------:R-:W-:Y:S01]  /*4d20*/  LOP3.LUT R103, R103, 0x2, RZ, 0xc0, !PT ;  /* 0x0000000267677812 */ /* 0x000fe200078ec0ff */
[----:B------:R-:W-:Y:S01]  /*4d30*/  IMAD.MOV.U32 R99, RZ, RZ, RZ ;  /* 0x000000ffff637224 */ /* 0x000fe200078e00ff */
[----:B------:R-:W-:Y:S01]  /*4d40*/  LOP3.LUT R95, R95, R0, RZ, 0xfc, !PT ;  /* 0x000000005f5f7212 */ /* 0x000fe200078efcff */
[----:B------:R-:W-:Y:S01]  /*4d50*/  IMAD.U32 R104, RZ, RZ, UR4 ;  /* 0x00000004ff687e24 */ /* 0x000fe2000f8e00ff */
[----:B------:R-:W-:Y:S01]  /*4d60*/  IADD3 R97, PT, PT, -R103, RZ, RZ ;  /* 0x000000ff67617210 */ /* 0x000fe20007ffe1ff */
[----:B------:R-:W1:Y:S01]  /*4d70*/  LDCU.64 UR52, c[0x0][0x348] ;  /* 0x00006900ff3477ac */ /* 0x000e620008000a00 */
[----:B------:R-:W1:Y:S01]  /*4d80*/  LDC R41, c[0x0][0xb30] ;  /* 0x0002cc00ff297b82 */ /* 0x000e620000000800 */
[----:B------:R-:W1:Y:S01]  /*4d90*/  LDCU.64 UR38, c[0x0][0x888] ;  /* 0x00011100ff2677ac */ /* 0x000e620008000a00 */
[----:B------:R-:W1:Y:S06]  /*4da0*/  LDCU.64 UR44, c[0x0][0x890] ;  /* 0x00011200ff2c77ac */ /* 0x000e6c0008000a00 */
[----:B------:R-:W1:Y:S01]  /*4db0*/  LDC.64 R88, c[0x0][0xb10] ;  /* 0x0002c400ff587b82 */ /* 0x000e620000000a00 */
[----:B------:R-:W-:-:S07]  /*4dc0*/  UIADD3 UR48, UPT, UPT, UR49, 0x200, URZ ;  /* 0x0000020031307890 */ /* 0x000fce000fffe0ff */
[----:B------:R-:W1:Y:S08]  /*4dd0*/  LDC.64 R38, c[0x0][0xb18] ;  /* 0x0002c600ff267b82 */ /* 0x000e700000000a00 */
[----:B------:R-:W1:Y:S08]  /*4de0*/  LDC.64 R36, c[0x0][0xb28] ;  /* 0x0002ca00ff247b82 */ /* 0x000e700000000a00 */
[----:B------:R-:W1:Y:S01]  /*4df0*/  LDC.64 R86, c[0x0][0x8b0] ;  /* 0x00022c00ff567b82 */ /* 0x000e620000000a00 */
[----:B---3--:R-:W-:-:S07]  /*4e00*/  IMAD.IADD R46, R3, 0x1, R46 ;  /* 0x00000001032e7824 */ /* 0x008fce00078e022e */
[----:B------:R-:W3:Y:S08]  /*4e10*/  LDC.64 R84, c[0x0][0x8a8] ;  /* 0x00022a00ff547b82 */ /* 0x000ef00000000a00 */
[----:B--2-4-:R-:W1:Y:S02]  /*4e20*/  LDC R94, c[0x0][0x374] ;  /* 0x0000dd00ff5e7b82 */ /* 0x014e640000000800 */
.L_x_127:
[----:B------:R-:W-:Y:S02]  /*4e30*/  LEA R0, R107, UR49, 0x3 ;  /* 0x000000316b007c11 */ /* 0x000fe4000f8e18ff */
[----:B------:R-:W-:Y:S02]  /*4e40*/  SHF.L.U32 R3, R101, 0x1f, RZ ;  /* 0x0000001f65037819 */ /* 0x000fe400000006ff */
[----:B------:R-:W-:Y:S02]  /*4e50*/  LEA R16, R107, UR49, 0x4 ;  /* 0x000000316b107c11 */ /* 0x000fe4000f8e20ff */
[----:B------:R-:W2:Y:S02]  /*4e60*/  SYNCS.PHASECHK.TRANS64.TRYWAIT P0, [R0+URZ+0xc0], R3 ;  /* 0x0000c003000075a7 */ /* 0x000ea400080011ff */
[----:B-12---:R-:W-:Y:S05]  /*4e70*/  @!P0 BRA `(.L_x_86) ;  /* 0x0000004c00808947 */ /* 0x006fea0003800000 */
.L_x_177:
[----:B------:R-:W4:Y:S01]  /*4e80*/  LDC.64 R12, c[0x0][0xb10] ;  /* 0x0002c400ff0c7b82 */ /* 0x000f220000000a00 */
[----:B------:R-:W3:Y:S01]  /*4e90*/  LDS.128 R16, [R16+0x150] ;  /* 0x0001500010107984 */ /* 0x000ee20000000c00 */
[----:B-1----:R-:W-:Y:S01]  /*4ea0*/  ISETP.NE.AND P1, PT, R41, 0x1, PT ;  /* 0x000000012900780c */ /* 0x002fe20003f25270 */
[----:B--2---:R-:W-:Y:S01]  /*4eb0*/  VIADD R0, R0, 0xd0 ;  /* 0x000000d000007836 */ /* 0x004fe20000000000 */
[----:B------:R-:W-:Y:S04]  /*4ec0*/  ISETP.GE.AND P0, PT, R40, 0x1, PT ;  /* 0x000000012800780c */ /* 0x000fe80003f06270 */
[----:B------:R-:W1:Y:S01]  /*4ed0*/  LDC.64 R10, c[0x0][0xb18] ;  /* 0x0002c600ff0a7b82 */ /* 0x000e620000000a00 */
[----:B------:R-:W-:Y:S01]  /*4ee0*/  PRMT R0, RZ, 0x654, R0 ;  /* 0x00000654ff007816 */ /* 0x000fe20000000000 */
[----:B------:R-:W-:Y:S01]  /*4ef0*/  @!PT LDS RZ, [RZ] ;  /* 0x00000000fffff984 */ /* 0x000fe20000000800 */
[----:B------:R-:W-:Y:S01]  /*4f00*/  @!PT LDS RZ, [RZ] ;  /* 0x00000000fffff984 */ /* 0x000fe20000000800 */
[----:B------:R-:W-:Y:S01]  /*4f10*/  @!PT LDS RZ, [RZ] ;  /* 0x00000000fffff984 */ /* 0x000fe20000000800 */
[----:B------:R-:W-:Y:S01]  /*4f20*/  @!PT LDS RZ, [RZ] ;  /* 0x00000000fffff984 */ /* 0x000fe20000000800 */
[----:B------:R2:W-:Y:S06]  /*4f30*/  MEMBAR.ALL.CTA ;  /* 0x0000000000007992 */ /* 0x0005ec0000008000 */
[----:B--2---:R-:W2:Y:S01]  /*4f40*/  FENCE.VIEW.ASYNC.S ;  /* 0x00000000000073c6 */ /* 0x004ea20000000000 */
[----:B------:R-:W1:Y:S08]  /*4f50*/  @!P1 LDC R14, c[0x0][0xb20] ;  /* 0x0002c800ff0e9b82 */ /* 0x000e700000000800 */
[----:B------:R-:W1:Y:S01]  /*4f60*/  @!P1 LDC R9, c[0x0][0xb0c] ;  /* 0x0002c300ff099b82 */ /* 0x000e620000000800 */
[----:B--2---:R2:W-:Y:S01]  /*4f70*/  SYNCS.ARRIVE.TRANS64.RED.A1T0 RZ, [R0+URZ], RZ ;  /* 0x000000ff00ff79a7 */ /* 0x0045e200081004ff */
[----:B---3--:R-:W-:Y:S04]  /*4f80*/  LOP3.LUT P4, RZ, R18, 0x1, RZ, 0xc0, !PT ;  /* 0x0000000112ff7812 */ /* 0x008fe8000788c0ff */
[----:B------:R-:W-:Y:S09]  /*4f90*/  P2R R106, PR, RZ, 0x10 ;  /* 0x00000010ff6a7803 */ /* 0x000ff20000000000 */
[----:B------:R-:W-:Y:S02]  /*4fa0*/  @P4 MOV R45, R16 ;  /* 0x00000010002d4202 */ /* 0x000fe40000000f00 */
[----:B------:R-:W-:Y:S01]  /*4fb0*/  @P4 LOP3.LUT R43, R17, 0xffff, RZ, 0xc0, !PT ;  /* 0x0000ffff112b4812 */ /* 0x000fe200078ec0ff */
[----:B--2-4-:R-:W-:Y:S06]  /*4fc0*/  @!P0 BRA `(.L_x_87) ;  /* 0x0000000000a48947 */ /* 0x014fec0003800000 */
[----:B------:R-:W-:Y:S01]  /*4fd0*/  IMAD.HI.U32 R23, R94, R39, RZ ;  /* 0x000000275e177227 */ /* 0x000fe200078e00ff */
[----:B------:R-:W-:Y:S02]  /*4fe0*/  ISETP.NE.AND P0, PT, R38, 0x1, PT ;  /* 0x000000012600780c */ /* 0x000fe40003f05270 */
[----:B------:R-:W-:Y:S01]  /*4ff0*/  ISETP.NE.AND P2, PT, R40, 0x1, PT ;  /* 0x000000012800780c */ /* 0x000fe20003f45270 */
[----:B------:R-:W-:Y:S01]  /*5000*/  IMAD.HI.U32 R22, R93, R88, RZ ;  /* 0x000000585d167227 */ /* 0x000fe200078e00ff */
[----:B------:R-:W-:Y:S02]  /*5010*/  SHF.R.U32.HI R23, RZ, R92, R23 ;  /* 0x0000005cff177219 */ /* 0x000fe40000011617 */
[----:B------:R-:W-:Y:S01]  /*5020*/  ISETP.NE.AND P3, PT, R42, 0x1, PT ;  /* 0x000000012a00780c */ /* 0x000fe20003f65270 */
[----:B------:R-:W-:Y:S01]  /*5030*/  IMAD.HI.U32 R26, R45, R88, RZ ;  /* 0x000000582d1a7227 */ /* 0x000fe200078e00ff */
[----:B------:R-:W-:Y:S02]  /*5040*/  SHF.R.U32.HI R22, RZ, R89, R22 ;  /* 0x00000059ff167219 */ /* 0x000fe40000011616 */
[----:B------:R-:W-:Y:S01]  /*5050*/  SEL R3, R94, R23, !P0 ;  /* 0x000000175e037207 */ /* 0x000fe20004000000 */
[----:B------:R-:W-:Y:S01]  /*5060*/  IMAD.HI.U32 R23, R43, R39, RZ ;  /* 0x000000272b177227 */ /* 0x000fe200078e00ff */
[----:B------:R-:W-:Y:S02]  /*5070*/  SEL R7, R93, R22, !P3 ;  /* 0x000000165d077207 */ /* 0x000fe40005800000 */
[----:B------:R-:W-:Y:S01]  /*5080*/  SHF.R.U32.HI R26, RZ, R89, R26 ;  /* 0x00000059ff1a7219 */ /* 0x000fe2000001161a */
[-C--:B------:R-:W-:Y:S04]  /*5090*/  IMAD.HI.U32 R22, R3, R36.reuse, RZ ;  /* 0x0000002403167227 */ /* 0x080fe800078e00ff */
[----:B------:R-:W-:Y:S01]  /*50a0*/  IMAD.HI.U32 R24, R7, R36, RZ ;  /* 0x0000002407187227 */ /* 0x000fe200078e00ff */
[-C--:B------:R-:W-:Y:S02]  /*50b0*/  @P2 SHF.R.U32.HI R3, RZ, R37.reuse, R22 ;  /* 0x00000025ff032219 */ /* 0x080fe40000011616 */
[----:B------:R-:W-:Y:S02]  /*50c0*/  SHF.R.U32.HI R22, RZ, R92, R23 ;  /* 0x0000005cff167219 */ /* 0x000fe40000011617 */
[----:B------:R-:W-:Y:S01]  /*50d0*/  @P2 SHF.R.U32.HI R7, RZ, R37, R24 ;  /* 0x00000025ff072219 */ /* 0x000fe20000011618 */
[C---:B------:R-:W-:Y:S01]  /*50e0*/  IMAD R2, R40.reuse, R3, RZ ;  /* 0x0000000328027224 */ /* 0x040fe200078e02ff */
[----:B------:R-:W-:Y:S02]  /*50f0*/  SEL R5, R43, R22, !P0 ;  /* 0x000000162b057207 */ /* 0x000fe40004000000 */
[----:B------:R-:W-:Y:S01]  /*5100*/  SEL R3, R45, R26, !P3 ;  /* 0x0000001a2d037207 */ /* 0x000fe20005800000 */
[----:B------:R-:W-:Y:S01]  /*5110*/  IMAD R4, R40, R7, RZ ;  /* 0x0000000728047224 */ /* 0x000fe200078e02ff */
[C---:B------:R-:W-:Y:S01]  /*5120*/  ISETP.GE.AND P0, PT, R5.reuse, R2, PT ;  /* 0x000000020500720c */ /* 0x040fe20003f06270 */
[----:B------:R-:W-:Y:S03]  /*5130*/  IMAD.HI.U32 R6, R5, R36, RZ ;  /* 0x0000002405067227 */ /* 0x000fe600078e00ff */
[----:B------:R-:W-:Y:S01]  /*5140*/  ISETP.GE.OR P0, PT, R3, R4, P0 ;  /* 0x000000040300720c */ /* 0x000fe20000706670 */
[----:B------:R-:W-:Y:S01]  /*5150*/  IMAD.MOV R4, RZ, RZ, -R3 ;  /* 0x000000ffff047224 */ /* 0x000fe200078e0a03 */
[-C--:B------:R-:W-:Y:S03]  /*5160*/  SHF.R.U32.HI R6, RZ, R37.reuse, R6 ;  /* 0x00000025ff067219 */ /* 0x080fe60000011606 */
[----:B------:R-:W-:Y:S01]  /*5170*/  IMAD R45, R42, R4, R45 ;  /* 0x000000042a2d7224 */ /* 0x000fe200078e022d */
[----:B------:R-:W-:Y:S05]  /*5180*/  SEL R15, R5, R6, !P2 ;  /* 0x00000006050f7207 */ /* 0x000fea0005000000 */
[----:B------:R-:W-:Y:S02]  /*5190*/  IMAD.MOV R6, RZ, RZ, -R15 ;  /* 0x000000ffff067224 */ /* 0x000fe400078e0a0f */
[C---:B------:R-:W-:Y:S04]  /*51a0*/  @!P0 IMAD.HI.U32 R2, R3.reuse, R36, RZ ;  /* 0x0000002403028227 */ /* 0x040fe800078e00ff */
[----:B------:R-:W-:Y:S01]  /*51b0*/  IMAD R6, R40, R6, R5 ;  /* 0x0000000628067224 */ /* 0x000fe200078e0205 */
[----:B------:R-:W-:Y:S04]  /*51c0*/  @!P0 SHF.R.U32.HI R2, RZ, R37, R2 ;  /* 0x00000025ff028219 */ /* 0x000fe80000011602 */
[----:B------:R-:W-:Y:S02]  /*51d0*/  @!P0 SEL R0, R3, R2, !P2 ;  /* 0x0000000203008207 */ /* 0x000fe40005000000 */
[----:B------:R-:W-:Y:S02]  /*51e0*/  IADD3 R2, PT, PT, -R5, RZ, RZ ;  /* 0x000000ff05027210 */ /* 0x000fe40007ffe1ff */
[----:B------:R-:W-:Y:S01]  /*51f0*/  @!P0 IADD3 R8, PT, PT, R15, -R0, RZ ;  /* 0x800000000f088210 */ /* 0x000fe20007ffe0ff */
[----:B------:R-:W-:Y:S02]  /*5200*/  @!P0 IMAD R0, R7, R6, R0 ;  /* 0x0000000607008224 */ /* 0x000fe400078e0200 */
[----:B------:R-:W-:Y:S02]  /*5210*/  IMAD R43, R38, R2, R43 ;  /* 0x00000002262b7224 */ /* 0x000fe400078e022b */
[----:B------:R-:W-:Y:S02]  /*5220*/  @!P0 IMAD R5, R8, R40, R3 ;  /* 0x0000002808058224 */ /* 0x000fe400078e0203 */
[----:B------:R-:W-:Y:S04]  /*5230*/  @!P0 IMAD.MOV.U32 R3, RZ, RZ, R0 ;  /* 0x000000ffff038224 */ /* 0x000fe800078e0000 */
[----:B------:R-:W-:Y:S02]  /*5240*/  IMAD R45, R3, R42, R45 ;  /* 0x0000002a032d7224 */ /* 0x000fe400078e022d */
[----:B------:R-:W-:Y:S07]  /*5250*/  IMAD R43, R5, R38, R43 ;  /* 0x00000026052b7224 */ /* 0x000fee00078e022b */
.L_x_87:
[----:B-1----:R-:W-:Y:S01]  /*5260*/  @!P1 ISETP.NE.AND P0, PT, R10, 0x1, PT ;  /* 0x000000010a00980c */ /* 0x002fe20003f05270 */
[----:B------:R-:W-:Y:S01]  /*5270*/  @!P1 IMAD.HI.U32 R0, R45, R12, RZ ;  /* 0x0000000c2d009227 */ /* 0x000fe200078e00ff */
[----:B------:R-:W-:Y:S01]  /*5280*/  @!P1 ISETP.NE.AND P2, PT, R9, 0x1, PT ;  /* 0x000000010900980c */ /* 0x000fe20003f45270 */
[----:B------:R-:W-:Y:S01]  /*5290*/  ULOP3.LUT UP0, URZ, UR48, 0x1b0, URZ, 0xc0, !UPT ;  /* 0x000001b030ff7892 */ /* 0x000fe2000f80c0ff */
[----:B------:R-:W-:Y:S01]  /*52a0*/  R2UR UR42, R21 ;  /* 0x00000000152a72ca */ /* 0x000fe200000e0000 */
[----:B------:R-:W-:Y:S01]  /*52b0*/  @!P1 IMAD.HI.U32 R3, R43, R11, RZ ;  /* 0x0000000b2b039227 */ /* 0x000fe200078e00ff */
[----:B------:R-:W-:Y:S02]  /*52c0*/  @!P1 SHF.R.U32.HI R0, RZ, R13, R0 ;  /* 0x0000000dff009219 */ /* 0x000fe40000011600 */
[----:B------:R-:W-:Y:S01]  /*52d0*/  R2UR UR41, R20 ;  /* 0x00000000142972ca */ /* 0x000fe200000e0000 */
[----:B------:R-:W-:Y:S01]  /*52e0*/  VIADD R107, R107, 0x1 ;  /* 0x000000016b6b7836 */ /* 0x000fe20000000000 */
[----:B------:R-:W-:Y:S02]  /*52f0*/  @!P1 SHF.R.U32.HI R2, RZ, R14, R3 ;  /* 0x0000000eff029219 */ /* 0x000fe40000011603 */
[----:B------:R-:W-:Y:S02]  /*5300*/  @!P1 SEL R3, R45, R0, !P2 ;  /* 0x000000002d039207 */ /* 0x000fe40005000000 */
[----:B------:R-:W-:Y:S02]  /*5310*/  @!P1 SEL R2, R43, R2, !P0 ;  /* 0x000000022b029207 */ /* 0x000fe40004000000 */
[----:B------:R-:W-:Y:S01]  /*5320*/  @P4 SHF.R.U32.HI R98, RZ, 0x10, R17 ;  /* 0x00000010ff624819 */ /* 0x000fe20000011611 */
[----:B------:R-:W-:Y:S02]  /*5330*/  USHF.L.U32 UR42, UR42, 0x6, URZ ;  /* 0x000000062a2a7899 */ /* 0x000fe400080006ff */
[----:B------:R-:W-:Y:S02]  /*5340*/  @!P1 IMAD.IADD R0, R2, 0x1, -R3 ;  /* 0x0000000102009824 */ /* 0x000fe400078e0a03 */
[----:B------:R-:W-:Y:S01]  /*5350*/  @!P1 IMAD.IADD R2, R3, 0x1, -R2 ;  /* 0x0000000103029824 */ /* 0x000fe200078e0a02 */
[----:B------:R-:W-:Y:S01]  /*5360*/  USHF.L.U32 UR41, UR41, 0x8, URZ ;  /* 0x0000000829297899 */ /* 0x000fe200080006ff */
[----:B------:R-:W-:Y:S02]  /*5370*/  @!P1 IMAD R45, R0, R9, R45 ;  /* 0x00000009002d9224 */ /* 0x000fe400078e022d */
[----:B------:R-:W-:Y:S01]  /*5380*/  @!P1 IMAD R43, R2, R10, R43 ;  /* 0x0000000a022b9224 */ /* 0x000fe200078e022b */
[----:B------:R-:W-:Y:S08]  /*5390*/  BRA.U !UP0, `(.L_x_88) ;  /* 0x0000000108407547 */ /* 0x000ff0000b800000 */
[----:B------:R-:W1:Y:S01]  /*53a0*/  LDCU.64 UR8, c[0x4][0x88] ;  /* 0x01001100ff0877ac */ /* 0x000e620008000a00 */
[----:B------:R-:W-:Y:S01]  /*53b0*/  MOV R3, 0x0 ;  /* 0x0000000000037802 */ /* 0x000fe20000000f00 */
[----:B------:R-:W-:Y:S02]  /*53c0*/  HFMA2 R12, -RZ, RZ, 0, 5.9604644775390625e-08 ;  /* 0x00000001ff0c7431 */ /* 0x000fe400000001ff */
[----:B------:R-:W-:Y:S02]  /*53d0*/  IMAD.MOV.U32 R8, RZ, RZ, 0x70 ;  /* 0x00000070ff087424 */ /* 0x000fe400078e00ff */
[----:B------:R-:W-:Y:S01]  /*53e0*/  IMAD.MOV.U32 R13, RZ, RZ, RZ ;  /* 0x000000ffff0d7224 */ /* 0x000fe200078e00ff */
[----:B------:R-:W2:Y:S01]  /*53f0*/  LDCU.64 UR6, c[0x4][0x90] ;  /* 0x01001200ff0677ac */ /* 0x000ea20008000a00 */
[----:B------:R-:W3:Y:S01]  /*5400*/  LDC.64 R2, c[0x4][R3] ;  /* 0x0100000003027b82 */ /* 0x000ee20000000a00 */
[----:B------:R-:W4:Y:S01]  /*5410*/  LDCU.64 UR4, c[0x4][0x8] ;  /* 0x01000100ff0477ac */ /* 0x000f220008000a00 */
[----:B-1----:R-:W-:Y:S01]  /*5420*/  MOV R5, UR9 ;  /* 0x0000000900057c02 */ /* 0x002fe20008000f00 */
[----:B------:R-:W-:Y:S01]  /*5430*/  IMAD.U32 R4, RZ, RZ, UR8 ;  /* 0x00000008ff047e24 */ /* 0x000fe2000f8e00ff */
[----:B--2---:R-:W-:Y:S01]  /*5440*/  MOV R7, UR7 ;  /* 0x0000000700077c02 */ /* 0x004fe20008000f00 */
[----:B------:R-:W-:Y:S01]  /*5450*/  IMAD.U32 R6, RZ, RZ, UR6 ;  /* 0x00000006ff067e24 */ /* 0x000fe2000f8e00ff */
[----:B----4-:R-:W-:Y:S01]  /*5460*/  MOV R11, UR5 ;  /* 0x00000005000b7c02 */ /* 0x010fe20008000f00 */
[----:B------:R-:W-:Y:S02]  /*5470*/  IMAD.U32 R10, RZ, RZ, UR4 ;  /* 0x00000004ff0a7e24 */ /* 0x000fe4000f8e00ff */
[----:B------:R-:W-:Y:S07]  /*5480*/  LEPC R20, `(.L_x_88) ;  /* 0x000000001014794e */ /* 0x000fee0000000000 */
[----:B---3-5:R-:W-:Y:S05]  /*5490*/  CALL.ABS.NOINC R2 ;  /* 0x0000000002007343 */ /* 0x028fea0003c00000 */
.L_x_88:
[----:B------:R-:W-:Y:S01]  /*54a0*/  LOP3.LUT P0, RZ, R104, 0x1b0, RZ, 0xc0, !PT ;  /* 0x000001b068ff7812 */ /* 0x000fe2000780c0ff */
[----:B------:R-:W-:Y:S11]  /*54b0*/  BSSY.RECONVERGENT B6, `(.L_x_89) ;  /* 0x0000013000067945 */ /* 0x000ff60003800200 */
[----:B------:R-:W-:Y:S01]  /*54c0*/  @!UPT UIADD3 URZ, UPT, UPT, URZ, URZ, URZ ;  /* 0x000000fffffff290 */ /* 0x000fe2000fffe0ff */
[----:B------:R-:W-:Y:S05]  /*54d0*/  @!P0 BRA `(.L_x_90) ;  /* 0x0000000000408947 */ /* 0x000fea0003800000 */
        /* <DEDUP_REMOVED lines=16> */
.L_x_90:
[----:B------:R-:W-:Y:S05]  /*55e0*/  BSYNC.RECONVERGENT B6 ;  /* 0x0000000000067941 */ /* 0x000fea0003800200 */
.L_x_89:
[----:B------:R-:W-:Y:S01]  /*55f0*/  ISETP.NE.U32.AND P4, PT, R86, RZ, PT ;  /* 0x000000ff5600720c */ /* 0x000fe20003f85070 */
[----:B------:R-:W-:Y:S01]  /*5600*/  UISETP.NE.AND UP2, UPT, UR50, URZ, UPT ;  /* 0x000000ff3200728c */ /* 0x000fe2000bf45270 */
[----:B------:R-:W-:Y:S01]  /*5610*/  ISETP.NE.U32.AND P2, PT, RZ, UR38, PT ;  /* 0x00000026ff007c0c */ /* 0x000fe2000bf45070 */
[----:B------:R-:W-:Y:S01]  /*5620*/  UISETP.NE.U32.AND UP1, UPT, UR44, URZ, UPT ;  /* 0x000000ff2c00728c */ /* 0x000fe2000bf25070 */
[----:B------:R-:W-:Y:S01]  /*5630*/  ISETP.NE.AND.EX P4, PT, R87, RZ, PT, P4 ;  /* 0x000000ff5700720c */ /* 0x000fe20003f85340 */
[----:B------:R-:W-:Y:S01]  /*5640*/  UPLOP3.LUT UP0, UPT, UPT, UPT, UPT, 0x40, 0x4 ;  /* 0x000000000004789c */ /* 0x000fe20003f0e870 */
[----:B------:R-:W-:Y:S01]  /*5650*/  ISETP.NE.AND.EX P2, PT, RZ, UR39, PT, P2 ;  /* 0x00000027ff007c0c */ /* 0x000fe2000bf45320 */
[----:B------:R-:W-:Y:S01]  /*5660*/  UISETP.NE.AND.EX UP1, UPT, UR45, URZ, UPT, UP1 ;  /* 0x000000ff2d00728c */ /* 0x000fe2000bf25310 */
[----:B------:R-:W-:Y:S04]  /*5670*/  PLOP3.LUT P1, PT, PT, PT, UP2, 0x80, 0x8 ;  /* 0x000000000008781c */ /* 0x000fe80003f2f028 */
[----:B------:R-:W-:Y:S06]  /*5680*/  @UP2 UPLOP3.LUT UP0, UPT, UPT, UPT, UP1, 0x80, 0x8 ;  /* 0x000000000008289c */ /* 0x000fec0003f0f010 */
[----:B------:R-:W-:Y:S01]  /*5690*/  PLOP3.LUT P0, PT, PT, PT, UP0, 0x80, 0x8 ;  /* 0x000000000008781c */ /* 0x000fe20003f0f008 */
[----:B------:R-:W-:Y:S01]  /*56a0*/  @!UPT UIADD3 URZ, UPT, UPT, URZ, URZ, URZ ;  /* 0x000000fffffff290 */ /* 0x000fe2000fffe0ff */
[----:B------:R-:W-:Y:S11]  /*56b0*/  BRA.U !UP1, `(.L_x_91) ;  /* 0x0000000109387547 */ /* 0x000ff6000b800000 */
[----:B------:R-:W-:Y:S01]  /*56c0*/  UISETP.NE.U32.AND UP0, UPT, UR38, URZ, UPT ;  /* 0x000000ff2600728c */ /* 0x000fe2000bf05070 */
[----:B------:R-:W-:Y:S02]  /*56d0*/  HFMA2 R0, -RZ, RZ, 0, 5.9604644775390625e-08 ;  /* 0x00000001ff007431 */ /* 0x000fe400000001ff */
[----:B------:R-:W-:Y:S01]  /*56e0*/  IMAD.MOV.U32 R91, RZ, RZ, 0x1 ;  /* 0x00000001ff5b7424 */ /* 0x000fe200078e00ff */
[----:B------:R-:W-:Y:S06]  /*56f0*/  UISETP.NE.AND.EX UP0, UPT, UR39, URZ, UPT, UP0 ;  /* 0x000000ff2700728c */ /* 0x000fec000bf05300 */
[----:B------:R-:W-:Y:S05]  /*5700*/  PLOP3.LUT P3, PT, PT, PT, UP0, 0x80, 0x8 ;  /* 0x000000000008781c */ /* 0x000fea0003f6f008 */
[----:B------:R-:W1:Y:S01]  /*5710*/  @UP0 LDCU.64 UR6, c[0x0][0x888] ;  /* 0x00011100ff0607ac */ /* 0x000e620008000a00 */
[----:B------:R-:W-:Y:S07]  /*5720*/  @UP0 UIMAD UR4, UR36, UR44, URZ ;  /* 0x0000002c240402a4 */ /* 0x000fee000f8e02ff */
[----:B------:R-:W-:Y:S01]  /*5730*/  @!P3 PRMT R91, R0, 0x7610, R91 ;  /* 0x00007610005bb816 */ /* 0x000fe2000000005b */
[----:B-1----:R-:W-:Y:S03]  /*5740*/  @UP0 UIMAD.WIDE UR6, UR4, 0x4, UR6 ;  /* 0x00000004040608a5 */ /* 0x002fe6000f8e0206 */
[----:B------:R-:W1:Y:S03]  /*5750*/  @!UP0 LDCU UR4, c[0x0][0x880] ;  /* 0x00011000ff0487ac */ /* 0x000e660008000800 */
[----:B------:R-:W-:Y:S01]  /*5760*/  IMAD.U32 R2, RZ, RZ, UR6 ;  /* 0x00000006ff027e24 */ /* 0x000fe2000f8e00ff */
[----:B------:R-:W-:Y:S05]  /*5770*/  MOV R3, UR7 ;  /* 0x0000000700037c02 */ /* 0x000fea0008000f00 */
[----:B-----5:R2:W5:Y:S02]  /*5780*/  @P3 LDG.E R50, desc[UR46][R2.64] ;  /* 0x0000002e02323981 */ /* 0x020564000c1e1900 */
[----:B-12---:R-:W-:Y:S02]  /*5790*/  @!P3 IMAD.U32 R50, RZ, RZ, UR4 ;  /* 0x00000004ff32be24 */ /* 0x006fe4000f8e00ff */
.L_x_91:
[----:B------:R-:W-:Y:S05]  /*57a0*/  @!P4 BRA `(.L_x_92) ;  /* 0x000000000020c947 */ /* 0x000fea0003800000 */
[----:B------:R-:W-:Y:S04]  /*57b0*/  ISETP.NE.U32.AND P3, PT, R84, RZ, PT ;  /* 0x000000ff5400720c */ /* 0x000fe80003f65070 */
[----:B------:R-:W-:Y:S11]  /*57c0*/  ISETP.NE.AND.EX P3, PT, R85, RZ, PT, P3 ;  /* 0x000000ff5500720c */ /* 0x000ff60003f65330 */
[----:B------:R-:W-:Y:S02]  /*57d0*/  @!UPT UIADD3 URZ, UPT, UPT, URZ, URZ, URZ ;  /* 0x000000fffffff290 */ /* 0x000fe4000fffe0ff */
[----:B------:R-:W1:Y:S01]  /*57e0*/  @P3 LDC.64 R2, c[0x0][0x8a8] ;  /* 0x00022a00ff023b82 */ /* 0x000e620000000a00 */
[----:B------:R-:W-:Y:S04]  /*57f0*/  @P3 IMAD R0, R86, UR36, RZ ;  /* 0x0000002456003c24 */ /* 0x000fe8000f8e02ff */
[----:B-1----:R-:W-:Y:S05]  /*5800*/  @P3 IMAD.WIDE R2, R0, 0x4, R2 ;  /* 0x0000000400023825 */ /* 0x002fea00078e0202 */
[----:B-----5:R1:W5:Y:S02]  /*5810*/  @P3 LDG.E R47, desc[UR46][R2.64] ;  /* 0x0000002e022f3981 */ /* 0x020364000c1e1900 */
[----:B-1----:R-:W2:Y:S02]  /*5820*/  @!P3 LDC R47, c[0x0][0x8a0] ;  /* 0x00022800ff2fbb82 */ /* 0x002ea40000000800 */
.L_x_92:
[----:B-----5:R-:W-:Y:S01]  /*5830*/  ISETP.NE.AND P4, PT, R50, RZ, PT ;  /* 0x000000ff3200720c */ /* 0x020fe20003f85270 */
[----:B------:R-:W-:Y:S01]  /*5840*/  BSSY B1, `(.L_x_93) ;  /* 0x0000042000017945 */ /* 0x000fe20003800000 */
[----:B------:R-:W-:Y:S01]  /*5850*/  SEL R9, RZ, 0xffffffff, P2 ;  /* 0xffffffffff097807 */ /* 0x000fe20001000000 */
[----:B------:R-:W-:Y:S01]  /*5860*/  IMAD.MOV.U32 R64, RZ, RZ, 0x1 ;  /* 0x00000001ff407424 */ /* 0x000fe200078e00ff */
[----:B------:R-:W-:Y:S02]  /*5870*/  LOP3.LUT P3, RZ, R91, 0xff, RZ, 0xc0, !PT ;  /* 0x000000ff5bff7812 */ /* 0x000fe4000786c0ff */
[----:B------:R-:W-:Y:S02]  /*5880*/  CS2R R62, SRZ ;  /* 0x00000000003e7805 */ /* 0x000fe4000001ff00 */
[----:B------:R-:W-:Y:S02]  /*5890*/  @P1 SEL R2, RZ, 0xffffffff, P4 ;  /* 0xffffffffff021807 */ /* 0x000fe40002000000 */
[----:B------:R-:W-:Y:S02]  /*58a0*/  CS2R R60, SRZ ;  /* 0x00000000003c7805 */ /* 0x000fe4000001ff00 */
[----:B------:R-:W-:Y:S02]  /*58b0*/  LEA R0, R100, UR49, 0x3 ;  /* 0x0000003164007c11 */ /* 0x000fe4000f8e18ff */
[----:B------:R-:W-:Y:S02]  /*58c0*/  CS2R R58, SRZ ;  /* 0x00000000003a7805 */ /* 0x000fe4000001ff00 */
[----:B------:R-:W-:Y:S02]  /*58d0*/  @P0 SEL R2, R9, R2, !P3 ;  /* 0x0000000209020207 */ /* 0x000fe40005800000 */
[----:B------:R-:W-:Y:S02]  /*58e0*/  CS2R R56, SRZ ;  /* 0x0000000000387805 */ /* 0x000fe4000001ff00 */
[----:B------:R-:W-:Y:S02]  /*58f0*/  LEA R108, R44, UR49, 0x3 ;  /* 0x000000312c6c7c11 */ /* 0x000fe4000f8e18ff */
[----:B------:R-:W-:Y:S02]  /*5900*/  @P1 LOP3.LUT R2, R2, 0x1, RZ, 0xc0, !PT ;  /* 0x0000000102021812 */ /* 0x000fe400078ec0ff */
[----:B------:R-:W-:Y:S02]  /*5910*/  SHF.L.U32 R7, R102, 0x1f, RZ ;  /* 0x0000001f66077819 */ /* 0x000fe400000006ff */
[----:B------:R-:W-:Y:S02]  /*5920*/  ISETP.NE.U32.OR P6, PT, R2, 0x1, !P1 ;  /* 0x000000010200780c */ /* 0x000fe40004fc5470 */
[----:B------:R-:W-:Y:S02]  /*5930*/  PLOP3.LUT P2, PT, PT, PT, UP1, 0x80, 0x8 ;  /* 0x000000000008781c */ /* 0x000fe40003f4f018 */
[C---:B------:R-:W-:Y:S02]  /*5940*/  LEA.HI R5, R44.reuse, R44, RZ, 0x1 ;  /* 0x0000002c2c057211 */ /* 0x040fe400078f08ff */
[----:B------:R-:W-:Y:S02]  /*5950*/  SEL R2, RZ, 0xffffffff, P4 ;  /* 0xffffffffff027807 */ /* 0x000fe40002000000 */
[----:B------:R-:W-:Y:S01]  /*5960*/  P2R R72, PR, RZ, 0x40 ;  /* 0x00000040ff487803 */ /* 0x000fe20000000000 */
[C---:B------:R-:W-:Y:S01]  /*5970*/  IMAD.SHL.U32 R3, R5.reuse, 0x80, RZ ;  /* 0x0000008005037824 */ /* 0x040fe200078e00ff */
[----:B------:R-:W-:Y:S03]  /*5980*/  LOP3.LUT R5, R5, 0xffe, RZ, 0xc0, !PT ;  /* 0x00000ffe05057812 */ /* 0x000fe600078ec0ff */
[----:B------:R-:W-:Y:S02]  /*5990*/  @P6 SHF.L.U32 R11, R99, 0x1f, RZ ;  /* 0x0000001f630b6819 */ /* 0x000fe400000006ff */
[----:B------:R-:W-:Y:S01]  /*59a0*/  @P2 SEL R2, R9, R2, !P3 ;  /* 0x0000000209022207 */ /* 0x000fe20005800000 */
[----:B------:R-:W-:Y:S01]  /*59b0*/  IMAD.IADD R48, R44, 0x1, -R5 ;  /* 0x000000012c307824 */ /* 0x000fe200078e0a05 */
[----:B------:R-:W1:Y:S01]  /*59c0*/  @P6 SYNCS.PHASECHK.TRANS64.TRYWAIT P1, [R0+URZ+0x70], R11 ;  /* 0x0000700b000065a7 */ /* 0x000e6200080211ff */
[----:B------:R-:W-:Y:S02]  /*59d0*/  LOP3.LUT R3, R3, 0xffffff00, RZ, 0xc0, !PT ;  /* 0xffffff0003037812 */ /* 0x000fe400078ec0ff */
[----:B------:R-:W-:Y:S03]  /*59e0*/  LOP3.LUT R2, R2, 0x1, RZ, 0xc0, !PT ;  /* 0x0000000102027812 */ /* 0x000fe600078ec0ff */
[----:B------:R-:W-:Y:S01]  /*59f0*/  IMAD.IADD R3, R46, 0x1, R3 ;  /* 0x000000012e037824 */ /* 0x000fe200078e0203 */
[----:B------:R-:W-:Y:S03]  /*5a00*/  ISETP.NE.U32.AND P5, PT, R2, 0x1, PT ;  /* 0x000000010200780c */ /* 0x000fe60003fa5070 */
[----:B------:R-:W-:Y:S01]  /*5a10*/  IMAD R48, R48, 0x100000, R3 ;  /* 0x0010000030307824 */ /* 0x000fe200078e0203 */
[----:B------:R-:W-:Y:S01]  /*5a20*/  P2R R65, PR, RZ, 0x20 ;  /* 0x00000020ff417803 */ /* 0x000fe20000000000 */
[----:B------:R3:W4:Y:S01]  /*5a30*/  SYNCS.PHASECHK.TRANS64.TRYWAIT P0, [R108+URZ+0xe0], R7 ;  /* 0x0000e0076c0075a7 */ /* 0x00072200080011ff */
[----:B-1----:R-:W-:Y:S01]  /*5a40*/  @P6 SEL R64, RZ, 0x1, !P1 ;  /* 0x00000001ff406807 */ /* 0x002fe20004800000 */
[----:B---3--:R-:W-:Y:S06]  /*5a50*/  @!P6 BRA `(.L_x_94) ;  /* 0x000000000080e947 */ /* 0x008fec0003800000 */
[----:B------:R-:W-:Y:S01]  /*5a60*/  @P5 IMAD R4, R100, 0x1000, R95 ;  /* 0x0000100064045824 */ /* 0x000fe200078e025f */
[----:B------:R-:W-:Y:S01]  /*5a70*/  ISETP.NE.AND P1, PT, R64, RZ, PT ;  /* 0x000000ff4000720c */ /* 0x000fe20003f25270 */
[----:B------:R-:W-:Y:S01]  /*5a80*/  BSSY B0, `(.L_x_95) ;  /* 0x000000b000007945 */ /* 0x000fe20003800000 */
[----:B------:R-:W-:Y:S01]  /*5a90*/  CS2R R58, SRZ ;  /* 0x00000000003a7805 */ /* 0x000fe2000001ff00 */
[----:B------:R-:W-:Y:S01]  /*5aa0*/  @P5 VIADD R2, R4, UR49 ;  /* 0x0000003104025c36 */ /* 0x000fe20008000000 */
[----:B------:R-:W-:Y:S02]  /*5ab0*/  CS2R R56, SRZ ;  /* 0x0000000000387805 */ /* 0x000fe4000001ff00 */
[----:B------:R-:W-:Y:S02]  /*5ac0*/  CS2R R62, SRZ ;  /* 0x00000000003e7805 */ /* 0x000fe4000001ff00 */
[----:B------:R-:W-:Y:S01]  /*5ad0*/  CS2R R60, SRZ ;  /* 0x00000000003c7805 */ /* 0x000fe2000001ff00 */
[----:B------:R-:W-:Y:S04]  /*5ae0*/  @P5 IMAD R2, R103, -0x10, R2 ;  /* 0xfffffff067025824 */ /* 0x000fe800078e0202 */
[----:B------:R-:W-:Y:S05]  /*5af0*/  @P1 BRA `(.L_x_96) ;  /* 0x00000000000c1947 */ /* 0x000fea0003800000 */
[----:B------:R-:W-:Y:S04]  /*5b00*/  SHF.L.U32 R3, R99, 0x1f, RZ ;  /* 0x0000001f63037819 */ /* 0x000fe800000006ff */
[----:B------:R-:W1:Y:S02]  /*5b10*/  SYNCS.PHASECHK.TRANS64.TRYWAIT P1, [R0+URZ+0x70], R3 ;  /* 0x00007003000075a7 */ /* 0x000e6400080211ff */
[----:B-1----:R-:W-:Y:S05]  /*5b20*/  @!P1 BRA `(.L_x_97) ;  /* 0x0000004000689947 */ /* 0x002fea0003800000 */
.L_x_96:
[----:B------:R-:W-:Y:S05]  /*5b30*/  BSYNC B0 ;  /* 0x0000000000007941 */ /* 0x000fea0003800000 */
.L_x_95:
[----:B------:R-:W-:Y:S01]  /*5b40*/  ISETP.NE.AND P1, PT, R65, RZ, PT ;  /* 0x000000ff4100720c */ /* 0x000fe20003f25270 */
[----:B-1----:R-:W-:Y:S02]  /*5b50*/  VIADD R3, R0, 0x90 ;  /* 0x0000009000037836 */ /* 0x002fe40000000000 */
[----:B------:R-:W-:Y:S02]  /*5b60*/  IMAD.U32 R0, RZ, RZ, UR37 ;  /* 0x00000025ff007e24 */ /* 0x000fe4000f8e00ff */
[----:B------:R-:W-:Y:S03]  /*5b70*/  VIADD R100, R100, 0x1 ;  /* 0x0000000164647836 */ /* 0x000fe60000000000 */
[----:B------:R-:W-:Y:S05]  /*5b80*/  PRMT R0, R0, 0x654, R3 ;  /* 0x0000065400007816 */ /* 0x000fea0000000003 */
[----:B------:R1:W3:Y:S04]  /*5b90*/  @P1 LDS.128 R56, [R4+UR49+0x200] ;  /* 0x0002003104381984 */ /* 0x0002e80008000c00 */
[----:B------:R1:W1:Y:S01]  /*5ba0*/  @P1 LDS.128 R60, [R2+0x210] ;  /* 0x00021000023c1984 */ /* 0x0002620000000c00 */
[C---:B------:R-:W-:Y:S01]  /*5bb0*/  ISETP.NE.AND P1, PT, R100.reuse, 0x4, PT ;  /* 0x000000046400780c */ /* 0x040fe20003f25270 */
[----:B------:R-:W-:Y:S01]  /*5bc0*/  @!PT LDS RZ, [RZ] ;  /* 0x00000000fffff984 */ /* 0x000fe20000000800 */
[----:B------:R-:W-:Y:S01]  /*5bd0*/  @!PT LDS RZ, [RZ] ;  /* 0x00000000fffff984 */ /* 0x000fe20000000800 */
[----:B------:R-:W-:Y:S01]  /*5be0*/  @!PT LDS RZ, [RZ] ;  /* 0x00000000fffff984 */ /* 0x000fe20000000800 */
[----:B------:R-:W-:Y:S01]  /*5bf0*/  @!PT LDS RZ, [RZ] ;  /* 0x00000000fffff984 */ /* 0x000fe20000000800 */
[----:B------:R5:W-:Y:S06]  /*5c00*/  MEMBAR.ALL.CTA ;  /* 0x0000000000007992 */ /* 0x000bec0000008000 */
[----:B-----5:R-:W5:Y:S01]  /*5c10*/  FENCE.VIEW.ASYNC.S ;  /* 0x00000000000073c6 */ /* 0x020f620000000000 */
[----:B------:R-:W-:Y:S01]  /*5c20*/  SEL R100, R100, RZ, P1 ;  /* 0x000000ff64647207 */ /* 0x000fe20000800000 */
[----:B-----5:R5:W-:Y:S02]  /*5c30*/  SYNCS.ARRIVE.TRANS64.RED.A1T0 RZ, [R0+URZ], RZ ;  /* 0x000000ff00ff79a7 */ /* 0x020be400081004ff */
[----:B-----5:R-:W-:Y:S04]  /*5c40*/  SEL R0, RZ, 0x1, P1 ;  /* 0x00000001ff007807 */ /* 0x020fe80000800000 */
[----:B---3--:R-:W-:Y:S02]  /*5c50*/  LOP3.LUT R99, R99, R0, RZ, 0x3c, !PT ;  /* 0x0000000063637212 */ /* 0x008fe400078e3cff */
.L_x_94:
[----:B------:R-:W-:Y:S05]  /*5c60*/  BSYNC B1 ;  /* 0x0000000000017941 */ /* 0x000fea0003800000 */
.L_x_93:
[----:B------:R-:W-:Y:S04]  /*5c70*/  SHF.R.U32.HI R3, RZ, 0x15, R48 ;  /* 0x00000015ff037819 */ /* 0x000fe80000011630 */
[----:B------:R-:W-:Y:S01]  /*5c80*/  LOP3.LUT P1, RZ, R3, 0x3, R96, 0x48, !PT ;  /* 0x0000000303ff7812 */ /* 0x000fe20007824860 */
[----:B------:R-:W-:Y:S01]  /*5c90*/  @!UPT UIADD3 URZ, UPT, UPT, URZ, URZ, URZ ;  /* 0x000000fffffff290 */ /* 0x000fe2000fffe0ff */
[----:B----4-:R-:W-:Y:S11]  /*5ca0*/  @P0 BRA `(.L_x_98) ;  /* 0x0000000000080947 */ /* 0x010ff60003800000 */
[----:B------:R-:W3:Y:S02]  /*5cb0*/  SYNCS.PHASECHK.TRANS64.TRYWAIT P0, [R108+URZ+0xe0], R7 ;  /* 0x0000e0076c0075a7 */ /* 0x000ee400080011ff */
[----:B---3--:R-:W-:Y:S05]  /*5cc0*/  @!P0 BRA `(.L_x_99) ;  /* 0x0000004000148947 */ /* 0x008fea0003800000 */
.L_x_98:
[----:B------:R-:W-:Y:S05]  /*5cd0*/  @!P1 BRA `(.L_x_100) ;  /* 0x0000000000409947 */ /* 0x000fea0003800000 */
[----:B------:R-:W4:Y:S01]  /*5ce0*/  LDCU.64 UR8, c[0x4][0x78] ;  /* 0x01000f00ff0877ac */ /* 0x000f220008000a00 */
[----:B------:R-:W-:Y:S01]  /*5cf0*/  MOV R3, 0x0 ;  /* 0x0000000000037802 */ /* 0x000fe20000000f00 */
[----:B------:R-:W-:Y:S02]  /*5d00*/  HFMA2 R12, -RZ, RZ, 0, 5.9604644775390625e-08 ;  /* 0x00000001ff0c7431 */ /* 0x000fe400000001ff */
[----:B------:R-:W-:Y:S02]  /*5d10*/  IMAD.MOV.U32 R8, RZ, RZ, 0x192 ;  /* 0x00000192ff087424 */ /* 0x000fe400078e00ff */
[----:B------:R-:W-:Y:S01]  /*5d20*/  IMAD.MOV.U32 R13, RZ, RZ, RZ ;  /* 0x000000ffff0d7224 */ /* 0x000fe200078e00ff */
[----:B------:R-:W3:Y:S01]  /*5d30*/  LDCU.64 UR6, c[0x4][0x80] ;  /* 0x01001000ff0677ac */ /* 0x000ee20008000a00 */
[----:B-1----:R-:W1:Y:S01]  /*5d40*/  LDC.64 R2, c[0x4][R3] ;  /* 0x0100000003027b82 */ /* 0x002e620000000a00 */
[----:B------:R-:W5:Y:S01]  /*5d50*/  LDCU.64 UR4, c[0x4][0x18] ;  /* 0x01000300ff0477ac */ /* 0x000f620008000a00 */
[----:B----4-:R-:W-:Y:S01]  /*5d60*/  MOV R5, UR9 ;  /* 0x0000000900057c02 */ /* 0x010fe20008000f00 */
[----:B------:R-:W-:Y:S01]  /*5d70*/  IMAD.U32 R4, RZ, RZ, UR8 ;  /* 0x00000008ff047e24 */ /* 0x000fe2000f8e00ff */
[----:B---3--:R-:W-:Y:S01]  /*5d80*/  MOV R7, UR7 ;  /* 0x0000000700077c02 */ /* 0x008fe20008000f00 */
[----:B------:R-:W-:Y:S01]  /*5d90*/  IMAD.U32 R6, RZ, RZ, UR6 ;  /* 0x00000006ff067e24 */ /* 0x000fe2000f8e00ff */
[----:B-----5:R-:W-:Y:S01]  /*5da0*/  MOV R11, UR5 ;  /* 0x00000005000b7c02 */ /* 0x020fe20008000f00 */
[----:B------:R-:W-:Y:S02]  /*5db0*/  IMAD.U32 R10, RZ, RZ, UR4 ;  /* 0x00000004ff0a7e24 */ /* 0x000fe4000f8e00ff */
[----:B------:R-:W-:Y:S07]  /*5dc0*/  LEPC R20, `(.L_x_100) ;  /* 0x000000001014794e */ /* 0x000fee0000000000 */
[----:B-12---:R-:W-:Y:S05]  /*5dd0*/  CALL.ABS.NOINC R2 ;  /* 0x0000000002007343 */ /* 0x006fea0003c00000 */
.L_x_100:
[----:B------:R-:W-:Y:S05]  /*5de0*/  WARPSYNC.ALL ;  /* 0x0000000000007948 */ /* 0x000fea0003800000 */
[----:B------:R-:W-:Y:S01]  /*5df0*/  R2UR UR4, R48 ;  /* 0x00000000300472ca */ /* 0x000fe200000e0000 */
[----:B------:R-:W-:Y:S01]  /*5e00*/  BSSY.RECONVERGENT B0, `(.L_x_101) ;  /* 0x00000a1000007945 */ /* 0x000fe20003800200 */
[C---:B------:R-:W-:Y:S02]  /*5e10*/  SHF.L.U32 R51, R56.reuse, 0x10, RZ ;  /* 0x0000001038337819 */ /* 0x040fe400000006ff */
[C---:B------:R-:W-:Y:S02]  /*5e20*/  PRMT R49, R56.reuse, 0x8880, RZ ;  /* 0x0000888038317816 */ /* 0x040fe400000000ff */
[----:B------:R-:W-:Y:S02]  /*5e30*/  SHF.R.S32.HI R51, RZ, 0x18, R51 ;  /* 0x00000018ff337819 */ /* 0x000fe40000011433 */
[----:B------:R-:W-:Y:S02]  /*5e40*/  SHF.L.U32 R52, R56, 0x8, RZ ;  /* 0x0000000838347819 */ /* 0x000fe400000006ff */
[C---:B------:R-:W-:Y:S02]  /*5e50*/  PRMT R54, R58.reuse, 0x8880, RZ ;  /* 0x000088803a367816 */ /* 0x040fe400000000ff */
[----:B------:R-:W-:Y:S01]  /*5e60*/  SHF.L.U32 R53, R58, 0x8, RZ ;  /* 0x000000083a357819 */ /* 0x000fe200000006ff */
[----:B-1-3--:R-:W-:Y:S01]  /*5e70*/  LDTM.16dp32bit_t0_t15.x32 R4, tmem[UR4] ;  /* 0x00000004000479ee */ /* 0x00afe20008a80000 */
[----:B------:R-:W2:Y:S01]  /*5e80*/  LDTM.16dp32bit_t16_t31.x32 R4, tmem[UR4+0x20] ;  /* 0x00002004000479ee */ /* 0x000ea20008aa0000 */
[----:B------:R-:W-:Y:S02]  /*5e90*/  IADD3 R67, PT, PT, R95, UR49, RZ ;  /* 0x000000315f437c10 */ /* 0x000fe4000fffe0ff */
[----:B------:R-:W-:Y:S02]  /*5ea0*/  SHF.L.U32 R66, R97, 0x4, RZ ;  /* 0x0000000461427819 */ /* 0x000fe400000006ff */
[----:B------:R-:W-:Y:S02]  /*5eb0*/  SHF.R.S32.HI R53, RZ, 0x18, R53 ;  /* 0x00000018ff357819 */ /* 0x000fe40000011435 */
[----:B------:R-:W-:Y:S02]  /*5ec0*/  IADD3 R109, PT, PT, R67, R66, RZ ;  /* 0x00000042436d7210 */ /* 0x000fe40007ffe0ff */
[----:B------:R-:W-:Y:S02]  /*5ed0*/  ISETP.NE.AND P0, PT, R105, RZ, PT ;  /* 0x000000ff6900720c */ /* 0x000fe40003f05270 */
[----:B------:R-:W-:Y:S01]  /*5ee0*/  ISETP.NE.AND P6, PT, R72, RZ, PT ;  /* 0x000000ff4800720c */ /* 0x000fe20003fc5270 */
[----:B--2---:R-:W-:Y:S11]  /*5ef0*/  IMAD R0, R47, R4, RZ ;  /* 0x000000042f007224 */ /* 0x004ff600078e02ff */
[----:B------:R-:W-:Y:S01]  /*5f00*/  @!UPT UIADD3 URZ, UPT, UPT, URZ, URZ, URZ ;  /* 0x000000fffffff290 */ /* 0x000fe2000fffe0ff */
[----:B------:R-:W-:Y:S01]  /*5f10*/  @P6 SHF.L.U32 R74, R99, 0x1f, RZ ;  /* 0x0000001f634a6819 */ /* 0x000fe200000006ff */
[----:B------:R-:W-:Y:S02]  /*5f20*/  IMAD R2, R47, R5, RZ ;  /* 0x000000052f027224 */ /* 0x000fe400078e02ff */
[----:B------:R-:W-:Y:S01]  /*5f30*/  IMAD R0, R49, R50, R0 ;  /* 0x0000003231007224 */ /* 0x000fe200078e0200 */
[----:B------:R-:W-:Y:S01]  /*5f40*/  SHF.R.S32.HI R49, RZ, 0x18, R52 ;  /* 0x00000018ff317819 */ /* 0x000fe20000011434 */
[----:B------:R-:W-:Y:S01]  /*5f50*/  IMAD R3, R47, R6, RZ ;  /* 0x000000062f037224 */ /* 0x000fe200078e02ff */
[----:B------:R-:W-:Y:S01]  /*5f60*/  SHF.L.U32 R52, R57, 0x10, RZ ;  /* 0x0000001039347819 */ /* 0x000fe200000006ff */
[-C--:B------:R-:W-:Y:S01]  /*5f70*/  IMAD R2, R51, R50.reuse, R2 ;  /* 0x0000003233027224 */ /* 0x080fe200078e0202 */
[----:B------:R-:W-:Y:S01]  /*5f80*/  SHF.R.S32.HI R51, RZ, 0x18, R56 ;  /* 0x00000018ff337819 */ /* 0x000fe20000011438 */
[----:B------:R-:W-:Y:S02]  /*5f90*/  IMAD R7, R47, R7, RZ ;  /* 0x000000072f077224 */ /* 0x000fe400078e02ff */
[-C--:B------:R-:W-:Y:S01]  /*5fa0*/  IMAD R3, R49, R50.reuse, R3 ;  /* 0x0000003231037224 */ /* 0x080fe200078e0203 */
[----:B------:R-:W-:Y:S01]  /*5fb0*/  PRMT R49, R57, 0x8880, RZ ;  /* 0x0000888039317816 */ /* 0x000fe200000000ff */
[----:B------:R-:W-:Y:S01]  /*5fc0*/  IMAD R7, R51, R50, R7 ;  /* 0x0000003233077224 */ /* 0x000fe200078e0207 */
[----:B------:R-:W-:Y:S01]  /*5fd0*/  SHF.R.S32.HI R51, RZ, 0x18, R52 ;  /* 0x00000018ff337819 */ /* 0x000fe20000011434 */
[----:B------:R-:W-:Y:S02]  /*5fe0*/  IMAD R4, R47, R8, RZ ;  /* 0x000000082f047224 */ /* 0x000fe400078e02ff */
[----:B------:R-:W-:Y:S01]  /*5ff0*/  IMAD.SHL.U32 R52, R57, 0x100, RZ ;  /* 0x0000010039347824 */ /* 0x000fe200078e00ff */
[----:B------:R-:W-:Y:S01]  /*6000*/  I2IP.S8.S32.SAT R55, R7, R3, RZ ;  /* 0x0000000307377239 */ /* 0x000fe200000014ff */
[----:B------:R-:W-:Y:S02]  /*6010*/  IMAD R5, R47, R9, RZ ;  /* 0x000000092f057224 */ /* 0x000fe400078e02ff */
[----:B------:R-:W-:Y:S01]  /*6020*/  IMAD R4, R49, R50, R4 ;  /* 0x0000003231047224 */ /* 0x000fe200078e0204 */
[----:B------:R-:W-:Y:S01]  /*6030*/  SHF.R.S32.HI R49, RZ, 0x18, R52 ;  /* 0x00000018ff317819 */ /* 0x000fe20000011434 */
[----:B------:R-:W-:Y:S01]  /*6040*/  IMAD R6, R47, R10, RZ ;  /* 0x0000000a2f067224 */ /* 0x000fe200078e02ff */
[----:B------:R-:W-:Y:S01]  /*6050*/  I2IP.S8.S32.SAT R68, R2, R0, R55 ;  /* 0x0000000002447239 */ /* 0x000fe20000001437 */
[-C--:B------:R-:W-:Y:S01]  /*6060*/  IMAD R5, R51, R50.reuse, R5 ;  /* 0x0000003233057224 */ /* 0x080fe200078e0205 */
[----:B------:R-:W-:Y:S01]  /*6070*/  SHF.L.U32 R52, R58, 0x10, RZ ;  /* 0x000000103a347819 */ /* 0x000fe200000006ff */
[----:B------:R-:W-:Y:S01]  /*6080*/  IMAD R11, R47, R11, RZ ;  /* 0x0000000b2f0b7224 */ /* 0x000fe200078e02ff */
[----:B------:R-:W-:Y:S01]  /*6090*/  SHF.R.S32.HI R51, RZ, 0x18, R57 ;  /* 0x00000018ff337819 */ /* 0x000fe20000011439 */
[----:B------:R-:W-:Y:S01]  /*60a0*/  IMAD R6, R49, R50, R6 ;  /* 0x0000003231067224 */ /* 0x000fe200078e0206 */
[----:B------:R-:W-:Y:S01]  /*60b0*/  SHF.R.S32.HI R52, RZ, 0x18, R52 ;  /* 0x00000018ff347819 */ /* 0x000fe20000011434 */
[C---:B------:R-:W-:Y:S02]  /*60c0*/  IMAD R8, R47.reuse, R12, RZ ;  /* 0x0000000c2f087224 */ /* 0x040fe400078e02ff */
[----:B------:R-:W-:Y:S02]  /*60d0*/  IMAD.MOV.U32 R49, RZ, RZ, R54 ;  /* 0x000000ffff317224 */ /* 0x000fe400078e0036 */
[----:B------:R-:W-:Y:S02]  /*60e0*/  IMAD R9, R47, R13, RZ ;  /* 0x0000000d2f097224 */ /* 0x000fe400078e02ff */
[----:B------:R-:W-:Y:S01]  /*60f0*/  IMAD R11, R51, R50, R11 ;  /* 0x00000032330b7224 */ /* 0x000fe200078e020b */
[----:B------:R-:W-:Y:S01]  /*6100*/  SHF.R.S32.HI R51, RZ, 0x18, R58 ;  /* 0x00000018ff337819 */ /* 0x000fe2000001143a */
[----:B------:R-:W-:Y:S02]  /*6110*/  IMAD R10, R47, R14, RZ ;  /* 0x0000000e2f0a7224 */ /* 0x000fe400078e02ff */
[----:B------:R-:W-:Y:S01]  /*6120*/  IMAD R8, R49, R50, R8 ;  /* 0x0000003231087224 */ /* 0x000fe200078e0208 */
[----:B------:R-:W-:Y:S01]  /*6130*/  I2IP.S8.S32.SAT R69, R11, R6, RZ ;  /* 0x000000060b457239 */ /* 0x000fe200000014ff */
[----:B------:R-:W-:Y:S01]  /*6140*/  IMAD R15, R47, R15, RZ ;  /* 0x0000000f2f0f7224 */ /* 0x000fe200078e02ff */
[----:B------:R-:W-:Y:S01]  /*6150*/  PRMT R49, R59, 0x8880, RZ ;  /* 0x000088803b317816 */ /* 0x000fe200000000ff */
[----:B------:R-:W-:Y:S01]  /*6160*/  IMAD R9, R52, R50, R9 ;  /* 0x0000003234097224 */ /* 0x000fe200078e0209 */
[----:B------:R-:W-:Y:S01]  /*6170*/  I2IP.S8.S32.SAT R69, R5, R4, R69 ;  /* 0x0000000405457239 */ /* 0x000fe20000001445 */
[-C--:B------:R-:W-:Y:S01]  /*6180*/  IMAD R10, R53, R50.reuse, R10 ;  /* 0x00000032350a7224 */ /* 0x080fe200078e020a */
[----:B------:R-:W-:Y:S01]  /*6190*/  SHF.L.U32 R53, R59, 0x8, RZ ;  /* 0x000000083b357819 */ /* 0x000fe200000006ff */
[----:B------:R-:W-:Y:S01]  /*61a0*/  IMAD R15, R51, R50, R15 ;  /* 0x00000032330f7224 */ /* 0x000fe200078e020f */
[----:B------:R-:W-:Y:S01]  /*61b0*/  SHF.L.U32 R51, R59, 0x10, RZ ;  /* 0x000000103b337819 */ /* 0x000fe200000006ff */
[C---:B------:R-:W-:Y:S01]  /*61c0*/  IMAD R12, R47.reuse, R16, RZ ;  /* 0x000000102f0c7224 */ /* 0x040fe200078e02ff */
[----:B------:R-:W-:Y:S01]  /*61d0*/  SHF.R.S32.HI R53, RZ, 0x18, R53 ;  /* 0x00000018ff357819 */ /* 0x000fe20000011435 */
[C---:B------:R-:W-:Y:S01]  /*61e0*/  IMAD R13, R47.reuse, R17, RZ ;  /* 0x000000112f0d7224 */ /* 0x040fe200078e02ff */
[----:B------:R-:W-:Y:S01]  /*61f0*/  SHF.R.S32.HI R51, RZ, 0x18, R51 ;  /* 0x00000018ff337819 */ /* 0x000fe20000011433 */
[----:B------:R-:W-:Y:S01]  /*6200*/  IMAD R14, R47, R18, RZ ;  /* 0x000000122f0e7224 */ /* 0x000fe200078e02ff */
[----:B------:R-:W-:Y:S01]  /*6210*/  I2IP.S8.S32.SAT R70, R15, R10, RZ ;  /* 0x0000000a0f467239 */ /* 0x000fe200000014ff */
[----:B------:R-:W-:Y:S01]  /*6220*/  IMAD R12, R49, R50, R12 ;  /* 0x00000032310c7224 */ /* 0x000fe200078e020c */
[----:B------:R-:W-:Y:S01]  /*6230*/  SHF.R.S32.HI R49, RZ, 0x18, R59 ;  /* 0x00000018ff317819 */ /* 0x000fe2000001143b */
[----:B------:R-:W-:Y:S01]  /*6240*/  IMAD R19, R47, R19, RZ ;  /* 0x000000132f137224 */ /* 0x000fe200078e02ff */
[----:B------:R-:W-:Y:S01]  /*6250*/  I2IP.S8.S32.SAT R70, R9, R8, R70 ;  /* 0x0000000809467239 */ /* 0x000fe20000001446 */
[-C--:B------:R-:W-:Y:S01]  /*6260*/  IMAD R13, R51, R50.reuse, R13 ;  /* 0x00000032330d7224 */ /* 0x080fe200078e020d */
[C---:B------:R-:W-:Y:S01]  /*6270*/  PRMT R51, R60.reuse, 0x8880, RZ ;  /* 0x000088803c337816 */ /* 0x040fe200000000ff */
[-C--:B------:R-:W-:Y:S01]  /*6280*/  IMAD R14, R53, R50.reuse, R14 ;  /* 0x00000032350e7224 */ /* 0x080fe200078e020e */
[----:B------:R-:W-:Y:S01]  /*6290*/  PRMT R53, R61, 0x8880, RZ ;  /* 0x000088803d357816 */ /* 0x000fe200000000ff */
[----:B------:R-:W-:Y:S01]  /*62a0*/  IMAD R19, R49, R50, R19 ;  /* 0x0000003231137224 */ /* 0x000fe200078e0213 */
[----:B------:R-:W-:Y:S01]  /*62b0*/  MOV R49, R51 ;  /* 0x0000003300317202 */ /* 0x000fe20000000f00 */
[----:B------:R-:W-:Y:S02]  /*62c0*/  IMAD R16, R47, R20, RZ ;  /* 0x000000142f107224 */ /* 0x000fe400078e02ff */
[C---:B------:R-:W-:Y:S01]  /*62d0*/  IMAD.U32 R52, R60.reuse, 0x10000, RZ ;  /* 0x000100003c347824 */ /* 0x040fe200078e00ff */
[----:B------:R-:W-:Y:S01]  /*62e0*/  I2IP.S8.S32.SAT R71, R19, R14, RZ ;  /* 0x0000000e13477239 */ /* 0x000fe200000014ff */
[----:B------:R-:W-:Y:S01]  /*62f0*/  IMAD R16, R49, R50, R16 ;  /* 0x0000003231107224 */ /* 0x000fe200078e0210 */
[----:B------:R-:W-:Y:S01]  /*6300*/  SHF.L.U32 R49, R60, 0x8, RZ ;  /* 0x000000083c317819 */ /* 0x000fe200000006ff */
[C---:B------:R-:W-:Y:S01]  /*6310*/  IMAD R17, R47.reuse, R21, RZ ;  /* 0x000000152f117224 */ /* 0x040fe200078e02ff */
[----:B------:R-:W-:Y:S01]  /*6320*/  SHF.R.S32.HI R51, RZ, 0x18, R52 ;  /* 0x00000018ff337819 */ /* 0x000fe20000011434 */
[C---:B------:R-:W-:Y:S01]  /*6330*/  IMAD R18, R47.reuse, R22, RZ ;  /* 0x000000162f127224 */ /* 0x040fe200078e02ff */
[----:B------:R-:W-:Y:S01]  /*6340*/  SHF.R.S32.HI R49, RZ, 0x18, R49 ;  /* 0x00000018ff317819 */ /* 0x000fe20000011431 */
[----:B------:R-:W-:Y:S01]  /*6350*/  IMAD R23, R47, R23, RZ ;  /* 0x000000172f177224 */ /* 0x000fe200078e02ff */
[----:B------:R-:W-:Y:S01]  /*6360*/  I2IP.S8.S32.SAT R71, R13, R12, R71 ;  /* 0x0000000c0d477239 */ /* 0x000fe20000001447 */
[----:B------:R-:W-:Y:S01]  /*6370*/  IMAD R17, R51, R50, R17 ;  /* 0x0000003233117224 */ /* 0x000fe200078e0211 */
[C---:B------:R-:W-:Y:S01]  /*6380*/  SHF.L.U32 R52, R61.reuse, 0x10, RZ ;  /* 0x000000103d347819 */ /* 0x040fe200000006ff */
[----:B------:R-:W-:Y:S01]  /*6390*/  IMAD.SHL.U32 R54, R61, 0x100, RZ ;  /* 0x000001003d367824 */ /* 0x000fe200078e00ff */
[----:B------:R-:W-:Y:S01]  /*63a0*/  SHF.R.S32.HI R51, RZ, 0x18, R60 ;  /* 0x00000018ff337819 */ /* 0x000fe2000001143c */
[----:B------:R-:W-:Y:S01]  /*63b0*/  IMAD R20, R47, R24, RZ ;  /* 0x000000182f147224 */ /* 0x000fe200078e02ff */
[----:B------:R1:W-:Y:S01]  /*63c0*/  STS.128 [R95+UR49+0x4200], R68 ;  /* 0x004200445f007988 */ /* 0x0003e20008000c31 */
[-C--:B------:R-:W-:Y:S01]  /*63d0*/  IMAD R18, R49, R50.reuse, R18 ;  /* 0x0000003231127224 */ /* 0x080fe200078e0212 */
[----:B------:R-:W-:Y:S01]  /*63e0*/  SHF.R.S32.HI R52, RZ, 0x18, R52 ;  /* 0x00000018ff347819 */ /* 0x000fe20000011434 */
[----:B------:R-:W-:Y:S01]  /*63f0*/  IMAD R21, R47, R25, RZ ;  /* 0x000000192f157224 */ /* 0x000fe200078e02ff */
[----:B------:R-:W-:Y:S01]  /*6400*/  SHF.R.S32.HI R49, RZ, 0x18, R54 ;  /* 0x00000018ff317819 */ /* 0x000fe20000011436 */
[----:B------:R-:W-:Y:S01]  /*6410*/  IMAD R23, R51, R50, R23 ;  /* 0x0000003233177224 */ /* 0x000fe200078e0217 */
[----:B------:R-:W-:Y:S01]  /*6420*/  SHF.R.S32.HI R51, RZ, 0x18, R61 ;  /* 0x00000018ff337819 */ /* 0x000fe2000001143d */
[----:B------:R-:W-:Y:S01]  /*6430*/  IMAD R22, R47, R26, RZ ;  /* 0x0000001a2f167224 */ /* 0x000fe200078e02ff */
[----:B------:R-:W-:Y:S01]  /*6440*/  SHF.R.S32.HI R54, RZ, 0x18, R63 ;  /* 0x00000018ff367819 */ /* 0x000fe2000001143f */
[----:B------:R-:W-:Y:S01]  /*6450*/  IMAD R20, R53, R50, R20 ;  /* 0x0000003235147224 */ /* 0x000fe200078e0214 */
[----:B------:R-:W-:Y:S01]  /*6460*/  I2IP.S8.S32.SAT R76, R23, R18, RZ ;  /* 0x00000012174c7239 */ /* 0x000fe200000014ff */
[----:B------:R-:W-:Y:S01]  /*6470*/  IMAD R27, R47, R27, RZ ;  /* 0x0000001b2f1b7224 */ /* 0x000fe200078e02ff */
[----:B------:R-:W-:Y:S01]  /*6480*/  SHF.L.U32 R53, R62, 0x8, RZ ;  /* 0x000000083e357819 */ /* 0x000fe200000006ff */
[-C--:B------:R-:W-:Y:S01]  /*6490*/  IMAD R21, R52, R50.reuse, R21 ;  /* 0x0000003234157224 */ /* 0x080fe200078e0215 */
[C---:B------:R-:W-:Y:S01]  /*64a0*/  SHF.L.U32 R52, R62.reuse, 0x10, RZ ;  /* 0x000000103e347819 */ /* 0x040fe200000006ff */
[----:B------:R-:W-:Y:S01]  /*64b0*/  IMAD R22, R49, R50, R22 ;  /* 0x0000003231167224 */ /* 0x000fe200078e0216 */
[----:B------:R-:W-:Y:S01]  /*64c0*/  PRMT R49, R62, 0x8880, RZ ;  /* 0x000088803e317816 */ /* 0x000fe200000000ff */
[----:B------:R-:W-:Y:S01]  /*64d0*/  IMAD R24, R47, R28, RZ ;  /* 0x0000001c2f187224 */ /* 0x000fe200078e02ff */
[----:B------:R-:W-:Y:S01]  /*64e0*/  I2IP.S8.S32.SAT R76, R17, R16, R76 ;  /* 0x00000010114c7239 */ /* 0x000fe2000000144c */
[----:B------:R-:W-:Y:S01]  /*64f0*/  IMAD R27, R51, R50, R27 ;  /* 0x00000032331b7224 */ /* 0x000fe200078e021b */
[----:B------:R-:W-:Y:S01]  /*6500*/  SHF.R.S32.HI R51, RZ, 0x18, R52 ;  /* 0x00000018ff337819 */ /* 0x000fe20000011434 */
[C---:B------:R-:W-:Y:S01]  /*6510*/  IMAD R25, R47.reuse, R29, RZ ;  /* 0x0000001d2f197224 */ /* 0x040fe200078e02ff */
[----:B------:R-:W-:Y:S01]  /*6520*/  SHF.R.S32.HI R53, RZ, 0x18, R53 ;  /* 0x00000018ff357819 */ /* 0x000fe20000011435 */
[----:B------:R-:W-:Y:S01]  /*6530*/  IMAD R26, R47, R30, RZ ;  /* 0x0000001e2f1a7224 */ /* 0x000fe200078e02ff */
[----:B------:R-:W-:Y:S01]  /*6540*/  I2IP.S8.S32.SAT R77, R27, R22, RZ ;  /* 0x000000161b4d7239 */ /* 0x000fe200000014ff */
[-C--:B------:R-:W-:Y:S01]  /*6550*/  IMAD R24, R49, R50.reuse, R24 ;  /* 0x0000003231187224 */ /* 0x080fe200078e0218 */
[----:B------:R-:W-:Y:S01]  /*6560*/  SHF.L.U32 R52, R63, 0x10, RZ ;  /* 0x000000103f347819 */ /* 0x000fe200000006ff */
[----:B------:R-:W-:Y:S01]  /*6570*/  IMAD R25, R51, R50, R25 ;  /* 0x0000003233197224 */ /* 0x000fe200078e0219 */
[----:B------:R-:W-:Y:S01]  /*6580*/  I2IP.S8.S32.SAT R77, R21, R20, R77 ;  /* 0x00000014154d7239 */ /* 0x000fe2000000144d */
[----:B------:R-:W-:Y:S01]  /*6590*/  IMAD R26, R53, R50, R26 ;  /* 0x00000032351a7224 */ /* 0x000fe200078e021a */
[----:B------:R-:W-:Y:S01]  /*65a0*/  SHF.R.S32.HI R49, RZ, 0x18, R62 ;  /* 0x00000018ff317819 */ /* 0x000fe2000001143e */
[----:B------:R-:W-:Y:S01]  /*65b0*/  IMAD R31, R47, R31, RZ ;  /* 0x0000001f2f1f7224 */ /* 0x000fe200078e02ff */
[C---:B------:R-:W-:Y:S01]  /*65c0*/  PRMT R51, R63.reuse, 0x8880, RZ ;  /* 0x000088803f337816 */ /* 0x040fe200000000ff */
[----:B------:R-:W-:Y:S01]  /*65d0*/  IMAD.SHL.U32 R53, R63, 0x100, RZ ;  /* 0x000001003f357824 */ /* 0x000fe200078e00ff */
[----:B------:R-:W-:Y:S01]  /*65e0*/  SHF.R.S32.HI R52, RZ, 0x18, R52 ;  /* 0x00000018ff347819 */ /* 0x000fe20000011434 */
[C---:B------:R-:W-:Y:S02]  /*65f0*/  IMAD R28, R47.reuse, R32, RZ ;  /* 0x000000202f1c7224 */ /* 0x040fe400078e02ff */
[----:B------:R-:W-:Y:S01]  /*6600*/  IMAD R29, R47, R33, RZ ;  /* 0x000000212f1d7224 */ /* 0x000fe200078e02ff */
[----:B------:R-:W-:Y:S01]  /*6610*/  SHF.R.S32.HI R53, RZ, 0x18, R53 ;  /* 0x00000018ff357819 */ /* 0x000fe20000011435 */
[-C--:B------:R-:W-:Y:S02]  /*6620*/  IMAD R31, R49, R50.reuse, R31 ;  /* 0x00000032311f7224 */ /* 0x080fe400078e021f */
[----:B------:R-:W-:Y:S02]  /*6630*/  IMAD R28, R51, R50, R28 ;  /* 0x00000032331c7224 */ /* 0x000fe400078e021c */
[----:B------:R-:W-:Y:S01]  /*6640*/  IMAD R30, R47, R34, RZ ;  /* 0x000000222f1e7224 */ /* 0x000fe200078e02ff */
[----:B------:R-:W-:Y:S01]  /*6650*/  I2IP.S8.S32.SAT R55, R31, R26, RZ ;  /* 0x0000001a1f377239 */ /* 0x000fe200000014ff */
[----:B------:R-:W-:Y:S02]  /*6660*/  IMAD R29, R52, R50, R29 ;  /* 0x00000032341d7224 */ /* 0x000fe400078e021d */
[----:B------:R-:W-:Y:S01]  /*6670*/  IMAD R35, R47, R35, RZ ;  /* 0x000000232f237224 */ /* 0x000fe200078e02ff */
[----:B------:R-:W-:Y:S01]  /*6680*/  I2IP.S8.S32.SAT R78, R25, R24, R55 ;  /* 0x00000018194e7239 */ /* 0x000fe20000001437 */
[-C--:B------:R-:W-:Y:S01]  /*6690*/  IMAD R30, R53, R50.reuse, R30 ;  /* 0x00000032351e7224 */ /* 0x080fe200078e021e */
[----:B------:R-:W-:Y:S01]  /*66a0*/  LEA R55, R100, UR49, 0x3 ;  /* 0x0000003164377c11 */ /* 0x000fe2000f8e18ff */
[----:B------:R-:W-:Y:S05]  /*66b0*/  IMAD R35, R54, R50, R35 ;  /* 0x0000003236237224 */ /* 0x000fea00078e0223 */
[----:B------:R-:W-:Y:S04]  /*66c0*/  I2IP.S8.S32.SAT R73, R35, R30, RZ ;  /* 0x0000001e23497239 */ /* 0x000fe800000014ff */
[----:B------:R-:W-:Y:S05]  /*66d0*/  I2IP.S8.S32.SAT R79, R29, R28, R73 ;  /* 0x0000001c1d4f7239 */ /* 0x000fea0000001449 */
[----:B------:R1:W-:Y:S01]  /*66e0*/  STS.128 [R109+0x4210], R76 ;  /* 0x0042104c6d007388 */ /* 0x0003e20000000c00 */
[----:B------:R-:W-:Y:S01]  /*66f0*/  @!PT LDS RZ, [RZ] ;  /* 0x00000000fffff984 */ /* 0x000fe20000000800 */
[----:B------:R-:W-:Y:S01]  /*6700*/  @!PT LDS RZ, [RZ] ;  /* 0x00000000fffff984 */ /* 0x000fe20000000800 */
[----:B------:R-:W-:Y:S01]  /*6710*/  @!PT LDS RZ, [RZ] ;  /* 0x00000000fffff984 */ /* 0x000fe20000000800 */
[----:B------:R-:W-:Y:S01]  /*6720*/  @!PT LDS RZ, [RZ] ;  /* 0x00000000fffff984 */ /* 0x000fe20000000800 */
[----:B------:R2:W-:Y:S07]  /*6730*/  MEMBAR.ALL.CTA ;  /* 0x0000000000007992 */ /* 0x0005ee0000008000 */
[----:B--2---:R-:W2:Y:S02]  /*6740*/  FENCE.VIEW.ASYNC.S ;  /* 0x00000000000073c6 */ /* 0x004ea40000000000 */
[----:B--2---:R-:W-:Y:S06]  /*6750*/  BAR.SYNC.DEFER_BLOCKING 0x1, 0x80 ;  /* 0x0042000000007b1d */ /* 0x004fec0000010000 */
[----:B------:R-:W-:Y:S05]  /*6760*/  @P0 BRA `(.L_x_102) ;  /* 0x0000000000280947 */ /* 0x000fea0003800000 */
[----:B------:R-:W-:Y:S02]  /*6770*/  UIADD3 UR4, UPT, UPT, UR49, 0x4200, URZ ;  /* 0x0000420031047890 */ /* 0x000fe4000fffe0ff */
[----:B------:R-:W-:Y:S01]  /*6780*/  UIADD3 UR6, UP0, UPT, UR52, 0x680, URZ ;  /* 0x0000068034067890 */ /* 0x000fe2000ff1e0ff */
[----:B------:R-:W-:Y:S03]  /*6790*/  UMOV UR43, UR36 ;  /* 0x00000024002b7c82 */ /* 0x000fe60008000000 */
[----:B------:R-:W-:Y:S01]  /*67a0*/  MOV R104, UR4 ;  /* 0x0000000400687c02 */ /* 0x000fe20008000f00 */
[----:B------:R-:W-:Y:S03]  /*67b0*/  UIADD3.X UR7, UPT, UPT, URZ, UR53, URZ, UP0, !UPT ;  /* 0x00000035ff077290 */ /* 0x000fe600087fe4ff */
[----:B------:R-:W-:Y:S11]  /*67c0*/  R2UR UR40, R104 ;  /* 0x00000000682872ca */ /* 0x000ff600000e0000 */
[----:B------:R-:W-:Y:S02]  /*67d0*/  @!UPT UIADD3 URZ, UPT, UPT, URZ, URZ, URZ ;  /* 0x000000fffffff290 */ /* 0x000fe4000fffe0ff */
[----:B------:R2:W-:Y:S01]  /*67e0*/  UTMASTG.3D [UR40], [UR6] ;  /* 0x00000028060073b5 */ /* 0x0005e20008010000 */
[----:B------:R0:W-:Y:S01]  /*67f0*/  UTMACMDFLUSH ;  /* 0x00000000000079b7 */ /* 0x0001e20000000000 */
[----:B--2---:R-:W-:Y:S04]  /*6800*/  DEPBAR.LE SB0, 0x1 ;  /* 0x000080400000791a */ /* 0x004fe80000000000 */
.L_x_102:
[----:B------:R-:W-:Y:S05]  /*6810*/  BSYNC.RECONVERGENT B0 ;  /* 0x0000000000007941 */ /* 0x000fea0003800200 */
.L_x_101:
[----:B------:R-:W-:Y:S06]  /*6820*/  BAR.SYNC.DEFER_BLOCKING 0x1, 0x80 ;  /* 0x0042000000007b1d */ /* 0x000fec0000010000 */
[----:B------:R-:W2:Y:S01]  /*6830*/  @P6 SYNCS.PHASECHK.TRANS64.TRYWAIT P0, [R55+URZ+0x70], R74 ;  /* 0x0000704a370065a7 */ /* 0x000ea200080011ff */
[----:B------:R-:W-:Y:S01]  /*6840*/  BSSY B1, `(.L_x_103) ;  /* 0x000001f000017945 */ /* 0x000fe20003800000 */
[----:B--2---:R-:W-:Y:S03]  /*6850*/  @P6 SEL R64, RZ, 0x1, !P0 ;  /* 0x00000001ff406807 */ /* 0x004fe60004000000 */
[----:B------:R-:W-:Y:S05]  /*6860*/  @!P6 BRA `(.L_x_104) ;  /* 0x000000000070e947 */ /* 0x000fea0003800000 */
[----:B------:R-:W-:Y:S01]  /*6870*/  ISETP.NE.AND P1, PT, R65, RZ, PT ;  /* 0x000000ff4100720c */ /* 0x000fe20003f25270 */
[----:B------:R-:W-:Y:S01]  /*6880*/  BSSY B0, `(.L_x_105) ;  /* 0x0000008000007945 */ /* 0x000fe20003800000 */
[----:B------:R-:W-:Y:S11]  /*6890*/  ISETP.NE.AND P0, PT, R64, RZ, PT ;  /* 0x000000ff4000720c */ /* 0x000ff60003f05270 */
[----:B------:R-:W-:Y:S04]  /*68a0*/  @P1 IMAD R3, R100, 0x1000, R67 ;  /* 0x0000100064031824 */ /* 0x000fe800078e0243 */
[----:B------:R-:W-:Y:S01]  /*68b0*/  @P1 IMAD.IADD R2, R66, 0x1, R3 ;  /* 0x0000000142021824 */ /* 0x000fe200078e0203 */
[----:B------:R-:W-:Y:S06]  /*68c0*/  @P0 BRA `(.L_x_106) ;  /* 0x00000000000c0947 */ /* 0x000fec0003800000 */
[----:B------:R-:W-:Y:S04]  /*68d0*/  SHF.L.U32 R0, R99, 0x1f, RZ ;  /* 0x0000001f63007819 */ /* 0x000fe800000006ff */
[----:B------:R-:W2:Y:S02]  /*68e0*/  SYNCS.PHASECHK.TRANS64.TRYWAIT P0, [R55+URZ+0x70], R0 ;  /* 0x00007000370075a7 */ /* 0x000ea400080011ff */
[----:B--2---:R-:W-:Y:S05]  /*68f0*/  @!P0 BRA `(.L_x_107) ;  /* 0x00000034001c8947 */ /* 0x004fea0003800000 */
.L_x_106:
[----:B------:R-:W-:Y:S05]  /*6900*/  BSYNC B0 ;  /* 0x0000000000007941 */ /* 0x000fea0003800000 */
.L_x_105:
[----:B------:R-:W-:Y:S01]  /*6910*/  ISETP.NE.AND P0, PT, R65, RZ, PT ;  /* 0x000000ff4100720c */ /* 0x000fe20003f05270 */
[----:B--2---:R-:W-:Y:S02]  /*6920*/  VIADD R55, R55, 0x90 ;  /* 0x0000009037377836 */ /* 0x004fe40000000000 */
[----:B------:R-:W-:Y:S02]  /*6930*/  IMAD.U32 R0, RZ, RZ, UR37 ;  /* 0x00000025ff007e24 */ /* 0x000fe4000f8e00ff */
[----:B------:R-:W-:Y:S03]  /*6940*/  VIADD R100, R100, 0x1 ;  /* 0x0000000164647836 */ /* 0x000fe60000000000 */
[----:B------:R-:W-:Y:S05]  /*6950*/  PRMT R0, R0, 0x654, R55 ;  /* 0x0000065400007816 */ /* 0x000fea0000000037 */
[----:B------:R2:W3:Y:S04]  /*6960*/  @P0 LDS.128 R56, [R3+0x200] ;  /* 0x0002000003380984 */ /* 0x0004e80000000c00 */
[----:B------:R2:W4:Y:S01]  /*6970*/  @P0 LDS.128 R60, [R2+0x210] ;  /* 0x00021000023c0984 */ /* 0x0005220000000c00 */
        /* <DEDUP_REMOVED lines=10> */
[----:B--23--:R-:W-:Y:S02]  /*6a20*/  LOP3.LUT R99, R99, R0, RZ, 0x3c, !PT ;  /* 0x0000000063637212 */ /* 0x00cfe400078e3cff */
.L_x_104:
[----:B------:R-:W-:Y:S05]  /*6a30*/  BSYNC B1 ;  /* 0x0000000000017941 */ /* 0x000fea0003800000 */
.L_x_103:
[----:B------:R-:W-:Y:S05]  /*6a40*/  VIADD R3, R48, 0x40 ;  /* 0x0000004030037836 */ /* 0x000fea0000000000 */
[----:B------:R-:W-:Y:S04]  /*6a50*/  SHF.R.U32.HI R3, RZ, 0x15, R3 ;  /* 0x00000015ff037819 */ /* 0x000fe80000011603 */
[----:B------:R-:W-:Y:S11]  /*6a60*/  LOP3.LUT P0, RZ, R3, 0x3, R96, 0x48, !PT ;  /* 0x0000000303ff7812 */ /* 0x000ff60007804860 */
[----:B------:R-:W-:Y:S02]  /*6a70*/  @!UPT UIADD3 URZ, UPT, UPT, URZ, URZ, URZ ;  /* 0x000000fffffff290 */ /* 0x000fe4000fffe0ff */
[----:B------:R-:W-:Y:S05]  /*6a80*/  @!P0 BRA `(.L_x_108) ;  /* 0x0000000000408947 */ /* 0x000fea0003800000 */
[----:B------:R-:W2:Y:S01]  /*6a90*/  LDCU.64 UR8, c[0x4][0x78] ;  /* 0x01000f00ff0877ac */ /* 0x000ea20008000a00 */
[----:B------:R-:W-:Y:S01]  /*6aa0*/  MOV R3, 0x0 ;  /* 0x0000000000037802 */ /* 0x000fe20000000f00 */
[----:B------:R-:W-:Y:S02]  /*6ab0*/  HFMA2 R12, -RZ, RZ, 0, 5.9604644775390625e-08 ;  /* 0x00000001ff0c7431 */ /* 0x000fe400000001ff */
[----:B------:R-:W-:Y:S02]  /*6ac0*/  IMAD.MOV.U32 R8, RZ, RZ, 0x192 ;  /* 0x00000192ff087424 */ /* 0x000fe400078e00ff */
[----:B------:R-:W-:Y:S01]  /*6ad0*/  IMAD.MOV.U32 R13, RZ, RZ, RZ ;  /* 0x000000ffff0d7224 */ /* 0x000fe200078e00ff */
[----:B------:R-:W3:Y:S01]  /*6ae0*/  LDCU.64 UR6, c[0x4][0x80] ;  /* 0x01001000ff0677ac */ /* 0x000ee20008000a00 */
[----:B------:R-:W1:Y:S01]  /*6af0*/  LDC.64 R2, c[0x4][R3] ;  /* 0x0100000003027b82 */ /* 0x000e620000000a00 */
[----:B------:R-:W5:Y:S01]  /*6b00*/  LDCU.64 UR4, c[0x4][0x18] ;  /* 0x01000300ff0477ac */ /* 0x000f620008000a00 */
[----:B--2---:R-:W-:Y:S01]  /*6b10*/  MOV R5, UR9 ;  /* 0x0000000900057c02 */ /* 0x004fe20008000f00 */
[----:B------:R-:W-:Y:S01]  /*6b20*/  IMAD.U32 R4, RZ, RZ, UR8 ;  /* 0x00000008ff047e24 */ /* 0x000fe2000f8e00ff */
[----:B---3--:R-:W-:Y:S01]  /*6b30*/  MOV R7, UR7 ;  /* 0x0000000700077c02 */ /* 0x008fe20008000f00 */
[----:B------:R-:W-:Y:S01]  /*6b40*/  IMAD.U32 R6, RZ, RZ, UR6 ;  /* 0x00000006ff067e24 */ /* 0x000fe2000f8e00ff */
[----:B-----5:R-:W-:Y:S01]  /*6b50*/  MOV R11, UR5 ;  /* 0x00000005000b7c02 */ /* 0x020fe20008000f00 */
[----:B------:R-:W-:Y:S02]  /*6b60*/  IMAD.U32 R10, RZ, RZ, UR4 ;  /* 0x00000004ff0a7e24 */ /* 0x000fe4000f8e00ff */
[----:B------:R-:W-:Y:S07]  /*6b70*/  LEPC R20, `(.L_x_108) ;  /* 0x000000001014794e */ /* 0x000fee0000000000 */
[----:B-1--4-:R-:W-:Y:S05]  /*6b80*/  CALL.ABS.NOINC R2 ;  /* 0x0000000002007343 */ /* 0x012fea0003c00000 */
.L_x_108:
[----:B------:R-:W-:Y:S01]  /*6b90*/  SHF.L.U32 R51, R56, 0x10, RZ ;  /* 0x0000001038337819 */ /* 0x000fe200000006ff */
[----:B------:R-:W-:Y:S05]  /*6ba0*/  WARPSYNC.ALL ;  /* 0x0000000000007948 */ /* 0x000fea0003800000 */
[----:B------:R-:W-:Y:S01]  /*6bb0*/  R2UR UR4, R48 ;  /* 0x00000000300472ca */ /* 0x000fe200000e0000 */
[----:B------:R-:W-:Y:S01]  /*6bc0*/  BSSY.RECONVERGENT B0, `(.L_x_109) ;  /* 0x0000099000007945 */ /* 0x000fe20003800200 */
[C---:B------:R-:W-:Y:S02]  /*6bd0*/  PRMT R49, R56.reuse, 0x8880, RZ ;  /* 0x0000888038317816 */ /* 0x040fe400000000ff */
[----:B------:R-:W-:Y:S02]  /*6be0*/  SHF.R.S32.HI R51, RZ, 0x18, R51 ;  /* 0x00000018ff337819 */ /* 0x000fe40000011433 */
[----:B------:R-:W-:Y:S02]  /*6bf0*/  SHF.L.U32 R52, R56, 0x8, RZ ;  /* 0x0000000838347819 */ /* 0x000fe400000006ff */
[----:B------:R-:W-:Y:S02]  /*6c00*/  SHF.L.U32 R53, R57, 0x8, RZ ;  /* 0x0000000839357819 */ /* 0x000fe400000006ff */
[----:B------:R-:W-:Y:S02]  /*6c10*/  SHF.R.S32.HI R54, RZ, 0x18, R58 ;  /* 0x00000018ff367819 */ /* 0x000fe4000001143a */
[----:B------:R-:W-:Y:S01]  /*6c20*/  SHF.R.S32.HI R53, RZ, 0x18, R53 ;  /* 0x00000018ff357819 */ /* 0x000fe20000011435 */
[----:B------:R-:W-:Y:S01]  /*6c30*/  LDTM.16dp32bit_t0_t15.x32 R4, tmem[UR4+0x40] ;  /* 0x00004004000479ee */ /* 0x000fe20008a80000 */
[----:B------:R-:W2:Y:S01]  /*6c40*/  LDTM.16dp32bit_t16_t31.x32 R4, tmem[UR4+0x60] ;  /* 0x00006004000479ee */ /* 0x000ea20008aa0000 */
[----:B----4-:R-:W-:Y:S02]  /*6c50*/  SHF.L.U32 R55, R62, 0x8, RZ ;  /* 0x000000083e377819 */ /* 0x010fe400000006ff */
[----:B------:R-:W-:Y:S02]  /*6c60*/  ISETP.NE.AND P0, PT, R105, RZ, PT ;  /* 0x000000ff6900720c */ /* 0x000fe40003f05270 */
[----:B------:R-:W-:Y:S02]  /*6c70*/  SHF.R.S32.HI R55, RZ, 0x18, R55 ;  /* 0x00000018ff377819 */ /* 0x000fe40000011437 */
[----:B------:R-:W-:Y:S01]  /*6c80*/  ISETP.NE.AND P6, PT, R72, RZ, PT ;  /* 0x000000ff4800720c */ /* 0x000fe20003fc5270 */
[C---:B--2---:R-:W-:Y:S02]  /*6c90*/  IMAD R0, R47.reuse, R4, RZ ;  /* 0x000000042f007224 */ /* 0x044fe400078e02ff */
        /* <DEDUP_REMOVED lines=12> */
[C---:B------:R-:W-:Y:S01]  /*6d60*/  IMAD R4, R47.reuse, R8, RZ ;  /* 0x000000082f047224 */ /* 0x040fe200078e02ff */
[----:B------:R-:W-:Y:S01]  /*6d70*/  SHF.L.U32 R52, R58, 0x10, RZ ;  /* 0x000000103a347819 */ /* 0x000fe200000006ff */
[----:B------:R-:W-:Y:S01]  /*6d80*/  IMAD R5, R47, R9, RZ ;  /* 0x000000092f057224 */ /* 0x000fe200078e02ff */
[----:B-1----:R-:W-:Y:S01]  /*6d90*/  I2IP.S8.S32.SAT R69, R7, R3, RZ ;  /* 0x0000000307457239 */ /* 0x002fe200000014ff */
[----:B------:R-:W-:Y:S01]  /*6da0*/  IMAD R6, R47, R10, RZ ;  /* 0x0000000a2f067224 */ /* 0x000fe200078e02ff */
[----:B------:R-:W-:Y:S01]  /*6db0*/  SHF.R.S32.HI R52, RZ, 0x18, R52 ;  /* 0x00000018ff347819 */ /* 0x000fe20000011434 */
[----:B------:R-:W-:Y:S01]  /*6dc0*/  IMAD R4, R49, R50, R4 ;  /* 0x0000003231047224 */ /* 0x000fe200078e0204 */
[----:B------:R-:W-:Y:S01]  /*6dd0*/  I2IP.S8.S32.SAT R68, R2, R0, R69 ;  /* 0x0000000002447239 */ /* 0x000fe20000001445 */
[-C--:B------:R-:W-:Y:S01]  /*6de0*/  IMAD R5, R51, R50.reuse, R5 ;  /* 0x0000003233057224 */ /* 0x080fe200078e0205 */
[----:B------:R-:W-:Y:S01]  /*6df0*/  SHF.R.S32.HI R49, RZ, 0x18, R57 ;  /* 0x00000018ff317819 */ /* 0x000fe20000011439 */
[----:B------:R-:W-:Y:S01]  /*6e00*/  IMAD R11, R47, R11, RZ ;  /* 0x0000000b2f0b7224 */ /* 0x000fe200078e02ff */
[C---:B------:R-:W-:Y:S01]  /*6e10*/  PRMT R51, R58.reuse, 0x8880, RZ ;  /* 0x000088803a337816 */ /* 0x040fe200000000ff */
[----:B------:R-:W-:Y:S01]  /*6e20*/  IMAD R6, R53, R50, R6 ;  /* 0x0000003235067224 */ /* 0x000fe200078e0206 */
[----:B------:R-:W-:Y:S01]  /*6e30*/  SHF.L.U32 R53, R58, 0x8, RZ ;  /* 0x000000083a357819 */ /* 0x000fe200000006ff */
[C---:B------:R-:W-:Y:S02]  /*6e40*/  IMAD R8, R47.reuse, R12, RZ ;  /* 0x0000000c2f087224 */ /* 0x040fe400078e02ff */
[----:B------:R-:W-:Y:S01]  /*6e50*/  IMAD R9, R47, R13, RZ ;  /* 0x0000000d2f097224 */ /* 0x000fe200078e02ff */
[----:B------:R-:W-:Y:S01]  /*6e60*/  SHF.R.S32.HI R53, RZ, 0x18, R53 ;  /* 0x00000018ff357819 */ /* 0x000fe20000011435 */
[----:B------:R-:W-:Y:S01]  /*6e70*/  IMAD R11, R49, R50, R11 ;  /* 0x00000032310b7224 */ /* 0x000fe200078e020b */
[----:B------:R-:W-:Y:S01]  /*6e80*/  PRMT R49, R59, 0x8880, RZ ;  /* 0x000088803b317816 */ /* 0x000fe200000000ff */
[----:B------:R-:W-:Y:S02]  /*6e90*/  IMAD R10, R47, R14, RZ ;  /* 0x0000000e2f0a7224 */ /* 0x000fe400078e02ff */
[----:B------:R-:W-:Y:S01]  /*6ea0*/  IMAD R8, R51, R50, R8 ;  /* 0x0000003233087224 */ /* 0x000fe200078e0208 */
[----:B------:R-:W-:Y:S01]  /*6eb0*/  I2IP.S8.S32.SAT R70, R11, R6, RZ ;  /* 0x000000060b467239 */ /* 0x000fe200000014ff */
[-C--:B------:R-:W-:Y:S01]  /*6ec0*/  IMAD R9, R52, R50.reuse, R9 ;  /* 0x0000003234097224 */ /* 0x080fe200078e0209 */
[----:B------:R-:W-:Y:S01]  /*6ed0*/  SHF.L.U32 R51, R59, 0x10, RZ ;  /* 0x000000103b337819 */ /* 0x000fe200000006ff */
[----:B------:R-:W-:Y:S01]  /*6ee0*/  IMAD R10, R53, R50, R10 ;  /* 0x00000032350a7224 */ /* 0x000fe200078e020a */
[----:B------:R-:W-:Y:S01]  /*6ef0*/  I2IP.S8.S32.SAT R69, R5, R4, R70 ;  /* 0x0000000405457239 */ /* 0x000fe20000001446 */
[----:B------:R-:W-:Y:S01]  /*6f00*/  IMAD R15, R47, R15, RZ ;  /* 0x0000000f2f0f7224 */ /* 0x000fe200078e02ff */
[----:B------:R-:W-:Y:S01]  /*6f10*/  SHF.R.S32.HI R51, RZ, 0x18, R51 ;  /* 0x00000018ff337819 */ /* 0x000fe20000011433 */
[----:B------:R-:W-:Y:S01]  /*6f20*/  IMAD.SHL.U32 R53, R59, 0x100, RZ ;  /* 0x000001003b357824 */ /* 0x000fe200078e00ff */
[----:B------:R-:W-:Y:S01]  /*6f30*/  SHF.R.S32.HI R52, RZ, 0x18, R59 ;  /* 0x00000018ff347819 */ /* 0x000fe2000001143b */
[C---:B------:R-:W-:Y:S02]  /*6f40*/  IMAD R12, R47.reuse, R16, RZ ;  /* 0x000000102f0c7224 */ /* 0x040fe400078e02ff */
[----:B------:R-:W-:Y:S01]  /*6f50*/  IMAD R13, R47, R17, RZ ;  /* 0x000000112f0d7224 */ /* 0x000fe200078e02ff */
[----:B------:R-:W-:Y:S01]  /*6f60*/  SHF.R.S32.HI R53, RZ, 0x18, R53 ;  /* 0x00000018ff357819 */ /* 0x000fe20000011435 */
[----:B------:R-:W-:Y:S01]  /*6f70*/  IMAD R15, R54, R50, R15 ;  /* 0x00000032360f7224 */ /* 0x000fe200078e020f */
[----:B------:R-:W-:Y:S01]  /*6f80*/  SHF.L.U32 R54, R61, 0x10, RZ ;  /* 0x000000103d367819 */ /* 0x000fe200000006ff */
[----:B------:R-:W-:Y:S02]  /*6f90*/  IMAD R14, R47, R18, RZ ;  /* 0x000000122f0e7224 */ /* 0x000fe400078e02ff */
[----:B------:R-:W-:Y:S01]  /*6fa0*/  IMAD R12, R49, R50, R12 ;  /* 0x00000032310c7224 */ /* 0x000fe200078e020c */
[----:B------:R-:W-:Y:S01]  /*6fb0*/  I2IP.S8.S32.SAT R71, R15, R10, RZ ;  /* 0x0000000a0f477239 */ /* 0x000fe200000014ff */
[----:B------:R-:W-:Y:S01]  /*6fc0*/  IMAD R19, R47, R19, RZ ;  /* 0x000000132f137224 */ /* 0x000fe200078e02ff */
[----:B------:R-:W-:Y:S01]  /*6fd0*/  PRMT R49, R60, 0x8880, RZ ;  /* 0x000088803c317816 */ /* 0x000fe200000000ff */
[----:B------:R-:W-:Y:S01]  /*6fe0*/  IMAD R13, R51, R50, R13 ;  /* 0x00000032330d7224 */ /* 0x000fe200078e020d */
[----:B------:R-:W-:Y:S01]  /*6ff0*/  I2IP.S8.S32.SAT R70, R9, R8, R71 ;  /* 0x0000000809467239 */ /* 0x000fe20000001447 */
[----:B------:R-:W-:Y:S01]  /*7000*/  IMAD R16, R47, R20, RZ ;  /* 0x000000142f107224 */ /* 0x000fe200078e02ff */
[----:B------:R-:W-:Y:S01]  /*7010*/  SHF.R.S32.HI R54, RZ, 0x18, R54 ;  /* 0x00000018ff367819 */ /* 0x000fe20000011436 */
[-C--:B------:R-:W-:Y:S01]  /*7020*/  IMAD R14, R53, R50.reuse, R14 ;  /* 0x00000032350e7224 */ /* 0x080fe200078e020e */
[----:B------:R-:W-:Y:S01]  /*7030*/  PRMT R53, R61, 0x8880, RZ ;  /* 0x000088803d357816 */ /* 0x000fe200000000ff */
[-C--:B------:R-:W-:Y:S01]  /*7040*/  IMAD R19, R52, R50.reuse, R19 ;  /* 0x0000003234137224 */ /* 0x080fe200078e0213 */
[----:B------:R-:W-:Y:S01]  /*7050*/  SHF.R.S32.HI R52, RZ, 0x18, R60 ;  /* 0x00000018ff347819 */ /* 0x000fe2000001143c */
[----:B------:R-:W-:Y:S01]  /*7060*/  IMAD R16, R49, R50, R16 ;  /* 0x0000003231107224 */ /* 0x000fe200078e0210 */
[C---:B------:R-:W-:Y:S01]  /*7070*/  SHF.L.U32 R49, R60.reuse, 0x10, RZ ;  /* 0x000000103c317819 */ /* 0x040fe200000006ff */
[C---:B------:R-:W-:Y:S01]  /*7080*/  IMAD R17, R47.reuse, R21, RZ ;  /* 0x000000152f117224 */ /* 0x040fe200078e02ff */
[----:B------:R-:W-:Y:S01]  /*7090*/  SHF.L.U32 R51, R60, 0x8, RZ ;  /* 0x000000083c337819 */ /* 0x000fe200000006ff */
[C---:B------:R-:W-:Y:S01]  /*70a0*/  IMAD R18, R47.reuse, R22, RZ ;  /* 0x000000162f127224 */ /* 0x040fe200078e02ff */
[----:B------:R-:W-:Y:S01]  /*70b0*/  SHF.R.S32.HI R49, RZ, 0x18, R49 ;  /* 0x00000018ff317819 */ /* 0x000fe20000011431 */
[C---:B------:R-:W-:Y:S01]  /*70c0*/  IMAD R23, R47.reuse, R23, RZ ;  /* 0x000000172f177224 */ /* 0x040fe200078e02ff */
[----:B------:R-:W-:Y:S01]  /*70d0*/  SHF.R.S32.HI R51, RZ, 0x18, R51 ;  /* 0x00000018ff337819 */ /* 0x000fe20000011433 */
[----:B------:R-:W-:Y:S01]  /*70e0*/  IMAD R20, R47, R24, RZ ;  /* 0x000000182f147224 */ /* 0x000fe200078e02ff */
[----:B------:R-:W-:Y:S01]  /*70f0*/  I2IP.S8.S32.SAT R71, R19, R14, RZ ;  /* 0x0000000e13477239 */ /* 0x000fe200000014ff */
[----:B------:R-:W-:Y:S02]  /*7100*/  IMAD R17, R49, R50, R17 ;  /* 0x0000003231117224 */ /* 0x000fe400078e0211 */
[----:B------:R-:W-:Y:S01]  /*7110*/  IMAD.SHL.U32 R49, R61, 0x100, RZ ;  /* 0x000001003d317824 */ /* 0x000fe200078e00ff */
[----:B------:R-:W-:Y:S01]  /*7120*/  I2IP.S8.S32.SAT R71, R13, R12, R71 ;  /* 0x0000000c0d477239 */ /* 0x000fe20000001447 */
[-C--:B------:R-:W-:Y:S01]  /*7130*/  IMAD R18, R51, R50.reuse, R18 ;  /* 0x0000003233127224 */ /* 0x080fe200078e0212 */
[----:B------:R-:W-:Y:S01]  /*7140*/  SHF.R.S32.HI R51, RZ, 0x18, R61 ;  /* 0x00000018ff337819 */ /* 0x000fe2000001143d */
[C---:B------:R-:W-:Y:S01]  /*7150*/  IMAD R21, R47.reuse, R25, RZ ;  /* 0x000000192f157224 */ /* 0x040fe200078e02ff */
[----:B------:R-:W-:Y:S01]  /*7160*/  SHF.R.S32.HI R49, RZ, 0x18, R49 ;  /* 0x00000018ff317819 */ /* 0x000fe20000011431 */
[----:B------:R-:W-:Y:S01]  /*7170*/  IMAD R23, R52, R50, R23 ;  /* 0x0000003234177224 */ /* 0x000fe200078e0217 */
[----:B------:R1:W-:Y:S01]  /*7180*/  STS.128 [R95+UR49+0x5200], R68 ;  /* 0x005200445f007988 */ /* 0x0003e20008000c31 */
[----:B------:R-:W-:Y:S01]  /*7190*/  IMAD R22, R47, R26, RZ ;  /* 0x0000001a2f167224 */ /* 0x000fe200078e02ff */
[C---:B------:R-:W-:Y:S01]  /*71a0*/  SHF.L.U32 R52, R62.reuse, 0x10, RZ ;  /* 0x000000103e347819 */ /* 0x040fe200000006ff */
        /* <DEDUP_REMOVED lines=9> */
[----:B------:R-:W-:Y:S01]  /*7240*/  SHF.R.S32.HI R49, RZ, 0x18, R62 ;  /* 0x00000018ff317819 */ /* 0x000fe2000001143e */
[----:B------:R-:W-:Y:S01]  /*7250*/  IMAD R25, R47, R29, RZ ;  /* 0x0000001d2f197224 */ /* 0x000fe200078e02ff */
[----:B------:R-:W-:Y:S01]  /*7260*/  SHF.R.S32.HI R54, RZ, 0x18, R63 ;  /* 0x00000018ff367819 */ /* 0x000fe2000001143f */
[-C--:B------:R-:W-:Y:S01]  /*7270*/  IMAD R27, R51, R50.reuse, R27 ;  /* 0x00000032331b7224 */ /* 0x080fe200078e021b */
[----:B------:R-:W-:Y:S01]  /*7280*/  PRMT R51, R63, 0x8880, RZ ;  /* 0x000088803f337816 */ /* 0x000fe200000000ff */
[----:B------:R-:W-:Y:S01]  /*7290*/  IMAD R24, R53, R50, R24 ;  /* 0x0000003235187224 */ /* 0x000fe200078e0218 */
[----:B------:R-:W-:Y:S01]  /*72a0*/  SHF.L.U32 R53, R63, 0x8, RZ ;  /* 0x000000083f357819 */ /* 0x000fe200000006ff */
[----:B------:R-:W-:Y:S01]  /*72b0*/  IMAD R26, R47, R30, RZ ;  /* 0x0000001e2f1a7224 */ /* 0x000fe200078e02ff */
[----:B------:R-:W-:Y:S01]  /*72c0*/  I2IP.S8.S32.SAT R73, R27, R22, RZ ;  /* 0x000000161b497239 */ /* 0x000fe200000014ff */
[----:B------:R-:W-:Y:S01]  /*72d0*/  IMAD R25, R52, R50, R25 ;  /* 0x0000003234197224 */ /* 0x000fe200078e0219 */
[----:B------:R-:W-:Y:S01]  /*72e0*/  SHF.L.U32 R52, R63, 0x10, RZ ;  /* 0x000000103f347819 */ /* 0x000fe200000006ff */
[C---:B------:R-:W-:Y:S01]  /*72f0*/  IMAD R31, R47.reuse, R31, RZ ;  /* 0x0000001f2f1f7224 */ /* 0x040fe200078e02ff */
[----:B------:R-:W-:Y:S01]  /*7300*/  SHF.R.S32.HI R53, RZ, 0x18, R53 ;  /* 0x00000018ff357819 */ /* 0x000fe20000011435 */
[----:B------:R-:W-:Y:S01]  /*7310*/  IMAD R28, R47, R32, RZ ;  /* 0x000000202f1c7224 */ /* 0x000fe200078e02ff */
[----:B------:R-:W-:Y:S01]  /*7320*/  SHF.R.S32.HI R52, RZ, 0x18, R52 ;  /* 0x00000018ff347819 */ /* 0x000fe20000011434 */
[----:B------:R-:W-:Y:S01]  /*7330*/  IMAD R26, R55, R50, R26 ;  /* 0x00000032371a7224 */ /* 0x000fe200078e021a */
[----:B------:R-:W-:Y:S01]  /*7340*/  I2IP.S8.S32.SAT R77, R21, R20, R73 ;  /* 0x00000014154d7239 */ /* 0x000fe20000001449 */
[----:B------:R-:W-:Y:S01]  /*7350*/  IMAD R29, R47, R33, RZ ;  /* 0x000000212f1d7224 */ /* 0x000fe200078e02ff */
[----:B------:R-:W-:Y:S01]  /*7360*/  LEA R73, R100, UR49, 0x3 ;  /* 0x0000003164497c11 */ /* 0x000fe2000f8e18ff */
        /* <DEDUP_REMOVED lines=8> */
[----:B------:R-:W-:Y:S01]  /*73f0*/  @P6 SHF.L.U32 R74, R99, 0x1f, RZ ;  /* 0x0000001f634a6819 */ /* 0x000fe200000006ff */
        /* <DEDUP_REMOVED lines=12> */
[----:B------:R-:W-:Y:S02]  /*74c0*/  UIADD3 UR8, UP0, UPT, UR52, 0x680, URZ ;  /* 0x0000068034087890 */ /* 0x000fe4000ff1e0ff */
[----:B------:R-:W-:Y:S02]  /*74d0*/  UIADD3 UR5, UPT, UPT, UR41, 0x40, URZ ;  /* 0x0000004029057890 */ /* 0x000fe4000fffe0ff */
[----:B------:R-:W-:Y:S02]  /*74e0*/  UIADD3 UR4, UPT, UPT, UR49, 0x5200, URZ ;  /* 0x0000520031047890 */ /* 0x000fe4000fffe0ff */
[----:B------:R-:W-:Y:S01]  /*74f0*/  UIADD3.X UR9, UPT, UPT, URZ, UR53, URZ, UP0, !UPT ;  /* 0x00000035ff097290 */ /* 0x000fe200087fe4ff */
[----:B------:R-:W-:Y:S01]  /*7500*/  UMOV UR6, UR42 ;  /* 0x0000002a00067c82 */ /* 0x000fe20008000000 */
[----:B------:R-:W-:Y:S07]  /*7510*/  UMOV UR7, UR36 ;  /* 0x0000002400077c82 */ /* 0x000fee0008000000 */
[----:B------:R2:W-:Y:S01]  /*7520*/  UTMASTG.3D [UR4], [UR8] ;  /* 0x00000004080073b5 */ /* 0x0005e20008010000 */
[----:B------:R0:W-:Y:S01]  /*7530*/  UTMACMDFLUSH ;  /* 0x00000000000079b7 */ /* 0x0001e20000000000 */
[----:B--2---:R-:W-:Y:S04]  /*7540*/  DEPBAR.LE SB0, 0x1 ;  /* 0x000080400000791a */ /* 0x004fe80000000000 */
.L_x_110:
[----:B------:R-:W-:Y:S05]  /*7550*/  BSYNC.RECONVERGENT B0 ;  /* 0x0000000000007941 */ /* 0x000fea0003800200 */
.L_x_109:
        /* <DEDUP_REMOVED lines=14> */
.L_x_114:
[----:B------:R-:W-:Y:S05]  /*7640*/  BSYNC B0 ;  /* 0x0000000000007941 */ /* 0x000fea0003800000 */
.L_x_113:
        /* <DEDUP_REMOVED lines=18> */
.L_x_112:
[----:B------:R-:W-:Y:S05]  /*7770*/  BSYNC B1 ;  /* 0x0000000000017941 */ /* 0x000fea0003800000 */
.L_x_111:
        /* <DEDUP_REMOVED lines=21> */
.L_x_116:
        /* <DEDUP_REMOVED lines=8> */
[----:B------:R-:W-:Y:S02]  /*7950*/  ISETP.NE.AND P6, PT, R72, RZ, PT ;  /* 0x000000ff4800720c */ /* 0x000fe40003fc5270 */
[----:B------:R-:W-:Y:S01]  /*7960*/  SHF.R.S32.HI R53, RZ, 0x18, R53 ;  /* 0x00000018ff357819 */ /* 0x000fe20000011435 */
[----:B------:R-:W-:Y:S01]  /*7970*/  LDTM.16dp32bit_t0_t15.x32 R4, tmem[UR4+0x80] ;  /* 0x00008004000479ee */ /* 0x000fe20008a80000 */
[----:B------:R-:W2:Y:S01]  /*7980*/  LDTM.16dp32bit_t16_t31.x32 R4, tmem[UR4+0xa0] ;  /* 0x0000a004000479ee */ /* 0x000ea20008aa0000 */
[----:B------:R-:W-:Y:S02]  /*7990*/  SHF.R.S32.HI R54, RZ, 0x18, R58 ;  /* 0x00000018ff367819 */ /* 0x000fe4000001143a */
[----:B----4-:R-:W-:Y:S02]  /*79a0*/  SHF.L.U32 R55, R62, 0x8, RZ ;  /* 0x000000083e377819 */ /* 0x010fe400000006ff */
[----:B------:R-:W-:Y:S02]  /*79b0*/  ISETP.NE.AND P0, PT, R105, RZ, PT ;  /* 0x000000ff6900720c */ /* 0x000fe40003f05270 */
[----:B------:R-:W-:Y:S01]  /*79c0*/  SHF.R.S32.HI R55, RZ, 0x18, R55 ;  /* 0x00000018ff377819 */ /* 0x000fe20000011437 */
        /* <DEDUP_REMOVED lines=132> */
[----:B------:R-:W-:Y:S02]  /*8210*/  UIADD3 UR8, UP0, UPT, UR52, 0x680, URZ ;  /* 0x0000068034087890 */ /* 0x000fe4000ff1e0ff */
[----:B------:R-:W-:Y:S02]  /*8220*/  UIADD3 UR5, UPT, UPT, UR41, 0x80, URZ ;  /* 0x0000008029057890 */ /* 0x000fe4000fffe0ff */
[----:B------:R-:W-:Y:S01]  /*8230*/  MOV R104, UR10 ;  /* 0x0000000a00687c02 */ /* 0x000fe20008000f00 */
[----:B------:R-:W-:Y:S01]  /*8240*/  UIADD3.X UR9, UPT, UPT, URZ, UR53, URZ, UP0, !UPT ;  /* 0x00000035ff097290 */ /* 0x000fe200087fe4ff */
[----:B------:R-:W-:Y:S02]  /*8250*/  UMOV UR6, UR42 ;  /* 0x0000002a00067c82 */ /* 0x000fe40008000000 */
[----:B------:R-:W-:Y:S01]  /*8260*/  R2UR UR4, R104 ;  /* 0x00000000680472ca */ /* 0x000fe200000e0000 */
[----:B------:R-:W-:Y:S11]  /*8270*/  UMOV UR7, UR36 ;  /* 0x0000002400077c82 */ /* 0x000ff60008000000 */
[----:B------:R-:W-:Y:S01]  /*8280*/  @!UPT UIADD3 URZ, UPT, UPT, URZ, URZ, URZ ;  /* 0x000000fffffff290 */ /* 0x000fe2000fffe0ff */
[----:B------:R2:W-:Y:S01]  /*8290*/  UTMASTG.3D [UR4], [UR8] ;  /* 0x00000004080073b5 */ /* 0x0005e20008010000 */
[----:B------:R0:W-:Y:S01]  /*82a0*/  UTMACMDFLUSH ;  /* 0x00000000000079b7 */ /* 0x0001e20000000000 */
[----:B--2---:R-:W-:Y:S04]  /*82b0*/  DEPBAR.LE SB0, 0x1 ;  /* 0x000080400000791a */ /* 0x004fe80000000000 */
.L_x_118:
[----:B------:R-:W-:Y:S05]  /*82c0*/  BSYNC.RECONVERGENT B0 ;  /* 0x0000000000007941 */ /* 0x000fea0003800200 */
.L_x_117:
        /* <DEDUP_REMOVED lines=14> */
.L_x_122:
[----:B------:R-:W-:Y:S05]  /*83b0*/  BSYNC B0 ;  /* 0x0000000000007941 */ /* 0x000fea0003800000 */
.L_x_121:
        /* <DEDUP_REMOVED lines=18> */
.L_x_120:
[----:B------:R-:W-:Y:S05]  /*84e0*/  BSYNC B1 ;  /* 0x0000000000017941 */ /* 0x000fea0003800000 */
.L_x_119:
        /* <DEDUP_REMOVED lines=21> */
.L_x_124:
[----:B------:R-:W-:Y:S01]  /*8640*/  ISETP.NE.AND P0, PT, R105, RZ, PT ;  /* 0x000000ff6900720c */ /* 0x000fe20003f05270 */
[----:B------:R-:W-:Y:S05]  /*8650*/  WARPSYNC.ALL ;  /* 0x0000000000007948 */ /* 0x000fea0003800000 */
[----:B------:R-:W-:Y:S01]  /*8660*/  IMAD.SHL.U32 R80, R57, 0x100, RZ ;  /* 0x0000010039507824 */ /* 0x000fe200078e00ff */
[----:B------:R-:W-:Y:S01]  /*8670*/  R2UR UR4, R48 ;  /* 0x00000000300472ca */ /* 0x000fe200000e0000 */
[----:B-1----:R-:W-:Y:S01]  /*8680*/  IMAD.SHL.U32 R74, R59, 0x100, RZ ;  /* 0x000001003b4a7824 */ /* 0x002fe200078e00ff */
[C---:B------:R-:W-:Y:S01]  /*8690*/  SHF.L.U32 R51, R56.reuse, 0x10, RZ ;  /* 0x0000001038337819 */ /* 0x040fe200000006ff */
[----:B----4-:R-:W-:Y:S01]  /*86a0*/  IMAD.SHL.U32 R68, R61, 0x100, RZ ;  /* 0x000001003d447824 */ /* 0x010fe200078e00ff */
[C---:B------:R-:W-:Y:S01]  /*86b0*/  PRMT R49, R56.reuse, 0x8880, RZ ;  /* 0x0000888038317816 */ /* 0x040fe200000000ff */
[----:B------:R-:W-:Y:S01]  /*86c0*/  BSSY.RECONVERGENT B0, `(.L_x_125) ;  /* 0x000009e000007945 */ /* 0x000fe20003800200 */
[----:B------:R-:W-:Y:S02]  /*86d0*/  SHF.L.U32 R53, R56, 0x8, RZ ;  /* 0x0000000838357819 */ /* 0x000fe400000006ff */
[----:B------:R-:W-:Y:S02]  /*86e0*/  SHF.R.S32.HI R51, RZ, 0x18, R51 ;  /* 0x00000018ff337819 */ /* 0x000fe40000011433 */
[C---:B------:R-:W-:Y:S02]  /*86f0*/  PRMT R82, R57.reuse, 0x8880, RZ ;  /* 0x0000888039527816 */ /* 0x040fe400000000ff */
[----:B------:R-:W-:Y:S01]  /*8700*/  SHF.R.S32.HI R53, RZ, 0x18, R53 ;  /* 0x00000018ff357819 */ /* 0x000fe20000011435 */
[----:B------:R-:W-:Y:S01]  /*8710*/  LDTM.16dp32bit_t0_t15.x32 R4, tmem[UR4+0xc0] ;  /* 0x0000c004000479ee */ /* 0x000fe20008a80000 */
[----:B------:R-:W1:Y:S01]  /*8720*/  LDTM.16dp32bit_t16_t31.x32 R4, tmem[UR4+0xe0] ;  /* 0x0000e004000479ee */ /* 0x000e620008aa0000 */
[----:B------:R-:W-:Y:S01]  /*8730*/  NOP ;  /* 0x0000000000007918 */ /* 0x000fe20000000000 */
[----:B------:R-:W-:Y:S02]  /*8740*/  R2UR UR5, R108 ;  /* 0x000000006c0572ca */ /* 0x000fe400000e0000 */
[----:B------:R-:W-:Y:S02]  /*8750*/  SHF.R.S32.HI R52, RZ, 0x18, R56 ;  /* 0x00000018ff347819 */ /* 0x000fe40000011438 */
[----:B------:R-:W-:Y:S02]  /*8760*/  SHF.L.U32 R81, R57, 0x10, RZ ;  /* 0x0000001039517819 */ /* 0x000fe400000006ff */
[C---:B------:R-:W-:Y:S02]  /*8770*/  PRMT R79, R58.reuse, 0x8880, RZ ;  /* 0x000088803a4f7816 */ /* 0x040fe400000000ff */
[----:B------:R-:W-:Y:S02]  /*8780*/  SHF.R.S32.HI R54, RZ, 0x18, R57 ;  /* 0x00000018ff367819 */ /* 0x000fe40000011439 */
[----:B------:R-:W-:Y:S02]  /*8790*/  SHF.L.U32 R78, R58, 0x10, RZ ;  /* 0x000000103a4e7819 */ /* 0x000fe400000006ff */
[C---:B------:R-:W-:Y:S01]  /*87a0*/  PRMT R76, R59.reuse, 0x8880, RZ ;  /* 0x000088803b4c7816 */ /* 0x040fe200000000ff */
[----:B------:R-:W-:Y:S01]  /*87b0*/  UIADD3 UR5, UPT, UPT, UR5, 0x100, URZ ;  /* 0x0000010005057890 */ /* 0x000fe2000fffe0ff */
[----:B------:R-:W-:Y:S02]  /*87c0*/  SHF.R.S32.HI R55, RZ, 0x18, R58 ;  /* 0x00000018ff377819 */ /* 0x000fe4000001143a */
[----:B------:R-:W-:Y:S01]  /*87d0*/  SHF.L.U32 R75, R59, 0x10, RZ ;  /* 0x000000103b4b7819 */ /* 0x000fe200000006ff */
[----:B------:R-:W-:Y:S01]  /*87e0*/  UPRMT UR5, UR37, 0x654, UR5 ;  /* 0x0000065425057896 */ /* 0x000fe20008000005 */
[C---:B------:R-:W-:Y:S02]  /*87f0*/  PRMT R73, R60.reuse, 0x8880, RZ ;  /* 0x000088803c497816 */ /* 0x040fe400000000ff */
[----:B------:R-:W-:Y:S01]  /*8800*/  SHF.R.S32.HI R56, RZ, 0x18, R59 ;  /* 0x00000018ff387819 */ /* 0x000fe2000001143b */
[C---:B-1----:R-:W-:Y:S01]  /*8810*/  IMAD R4, R47.reuse, R4, RZ ;  /* 0x000000042f047224 */ /* 0x042fe200078e02ff */
[----:B------:R-:W-:Y:S01]  /*8820*/  SHF.L.U32 R72, R60, 0x10, RZ ;  /* 0x000000103c487819 */ /* 0x000fe200000006ff */
[----:B------:R-:W-:Y:S01]  /*8830*/  IMAD R5, R47, R5, RZ ;  /* 0x000000052f057224 */ /* 0x000fe200078e02ff */
[----:B------:R-:W-:Y:S01]  /*8840*/  PRMT R70, R61, 0x8880, RZ ;  /* 0x000088803d467816 */ /* 0x000fe200000000ff */
[----:B------:R-:W-:Y:S01]  /*8850*/  IMAD R6, R47, R6, RZ ;  /* 0x000000062f067224 */ /* 0x000fe200078e02ff */
[----:B------:R-:W-:Y:S01]  /*8860*/  SYNCS.ARRIVE.TRANS64.RED.A1T0 RZ, [UR5], RZ ;  /* 0x000000ffffff79a7 */ /* 0x000fe20008100405 */
[----:B------:R-:W-:Y:S01]  /*8870*/  IMAD R4, R49, R50, R4 ;  /* 0x0000003231047224 */ /* 0x000fe200078e0204 */
[----:B------:R-:W-:Y:S01]  /*8880*/  MOV R49, R82 ;  /* 0x0000005200317202 */ /* 0x000fe20000000f00 */
[----:B------:R-:W-:Y:S01]  /*8890*/  IMAD R7, R47, R7, RZ ;  /* 0x000000072f077224 */ /* 0x000fe200078e02ff */
[----:B------:R-:W-:Y:S01]  /*88a0*/  SHF.R.S32.HI R57, RZ, 0x18, R60 ;  /* 0x00000018ff397819 */ /* 0x000fe2000001143c */
[-C--:B------:R-:W-:Y:S01]  /*88b0*/  IMAD R5, R51, R50.reuse, R5 ;  /* 0x0000003233057224 */ /* 0x080fe200078e0205 */
[----:B------:R-:W-:Y:S01]  /*88c0*/  SHF.R.S32.HI R51, RZ, 0x18, R81 ;  /* 0x00000018ff337819 */ /* 0x000fe20000011451 */
[----:B------:R-:W-:Y:S01]  /*88d0*/  IMAD R6, R53, R50, R6 ;  /* 0x0000003235067224 */ /* 0x000fe200078e0206 */
[----:B------:R-:W-:Y:S01]  /*88e0*/  SHF.R.S32.HI R53, RZ, 0x18, R80 ;  /* 0x00000018ff357819 */ /* 0x000fe20000011450 */
[----:B------:R-:W-:Y:S01]  /*88f0*/  IMAD R8, R47, R8, RZ ;  /* 0x000000082f087224 */ /* 0x000fe200078e02ff */
[----:B------:R-:W-:Y:S01]  /*8900*/  SHF.L.U32 R69, R61, 0x10, RZ ;  /* 0x000000103d457819 */ /* 0x000fe200000006ff */
[----:B------:R-:W-:Y:S01]  /*8910*/  IMAD R7, R52, R50, R7 ;  /* 0x0000003234077224 */ /* 0x000fe200078e0207 */
[----:B------:R-:W-:Y:S01]  /*8920*/  SHF.R.S32.HI R52, RZ, 0x18, R75 ;  /* 0x00000018ff347819 */ /* 0x000fe2000001144b */
[C---:B------:R-:W-:Y:S01]  /*8930*/  IMAD R9, R47.reuse, R9, RZ ;  /* 0x000000092f097224 */ /* 0x040fe200078e02ff */
[----:B------:R-:W-:Y:S01]  /*8940*/  PRMT R67, R62, 0x8880, RZ ;  /* 0x000088803e437816 */ /* 0x000fe200000000ff */
[----:B------:R-:W-:Y:S01]  /*8950*/  IMAD R10, R47, R10, RZ ;  /* 0x0000000a2f0a7224 */ /* 0x000fe200078e02ff */
[----:B------:R-:W-:Y:S01]  /*8960*/  I2IP.S8.S32.SAT R112, R7, R6, RZ ;  /* 0x0000000607707239 */ /* 0x000fe200000014ff */
[----:B------:R-:W-:Y:S01]  /*8970*/  IMAD R8, R49, R50, R8 ;  /* 0x0000003231087224 */ /* 0x000fe200078e0208 */
[----:B------:R-:W-:Y:S01]  /*8980*/  MOV R49, R79 ;  /* 0x0000004f00317202 */ /* 0x000fe20000000f00 */
[----:B------:R-:W-:Y:S01]  /*8990*/  IMAD R11, R47, R11, RZ ;  /* 0x0000000b2f0b7224 */ /* 0x000fe200078e02ff */
[----:B------:R-:W-:Y:S01]  /*89a0*/  I2IP.S8.S32.SAT R112, R5, R4, R112 ;  /* 0x0000000405707239 */ /* 0x000fe20000001470 */
[-C--:B------:R-:W-:Y:S01]  /*89b0*/  IMAD R9, R51, R50.reuse, R9 ;  /* 0x0000003233097224 */ /* 0x080fe200078e0209 */
[----:B------:R-:W-:Y:S01]  /*89c0*/  SHF.R.S32.HI R51, RZ, 0x18, R78 ;  /* 0x00000018ff337819 */ /* 0x000fe2000001144e */
[----:B------:R-:W-:Y:S01]  /*89d0*/  IMAD R10, R53, R50, R10 ;  /* 0x00000032350a7224 */ /* 0x000fe200078e020a */
[----:B------:R-:W-:Y:S01]  /*89e0*/  SHF.R.S32.HI R53, RZ, 0x18, R74 ;  /* 0x00000018ff357819 */ /* 0x000fe2000001144a */
[C---:B------:R-:W-:Y:S01]  /*89f0*/  IMAD R12, R47.reuse, R12, RZ ;  /* 0x0000000c2f0c7224 */ /* 0x040fe200078e02ff */
[----:B------:R-:W-:Y:S01]  /*8a00*/  SHF.L.U32 R77, R58, 0x8, RZ ;  /* 0x000000083a4d7819 */ /* 0x000fe200000006ff */
[-C--:B------:R-:W-:Y:S01]  /*8a10*/  IMAD R11, R54, R50.reuse, R11 ;  /* 0x00000032360b7224 */ /* 0x080fe200078e020b */
[----:B------:R-:W-:Y:S01]  /*8a20*/  SHF.R.S32.HI R58, RZ, 0x18, R61 ;  /* 0x00000018ff3a7819 */ /* 0x000fe2000001143d */
[----:B------:R-:W-:Y:S01]  /*8a30*/  IMAD R13, R47, R13, RZ ;  /* 0x0000000d2f0d7224 */ /* 0x000fe200078e02ff */
[----:B------:R-:W-:Y:S01]  /*8a40*/  SHF.L.U32 R66, R62, 0x10, RZ ;  /* 0x000000103e427819 */ /* 0x000fe200000006ff */
[----:B------:R-:W-:Y:S01]  /*8a50*/  IMAD R12, R49, R50, R12 ;  /* 0x00000032310c7224 */ /* 0x000fe200078e020c */
[----:B------:R-:W-:Y:S01]  /*8a60*/  SHF.R.S32.HI R49, RZ, 0x18, R77 ;  /* 0x00000018ff317819 */ /* 0x000fe2000001144d */
[----:B------:R-:W-:Y:S01]  /*8a70*/  IMAD R14, R47, R14, RZ ;  /* 0x0000000e2f0e7224 */ /* 0x000fe200078e02ff */
[----:B------:R-:W-:Y:S01]  /*8a80*/  I2IP.S8.S32.SAT R113, R11, R10, RZ ;  /* 0x0000000a0b717239 */ /* 0x000fe200000014ff */
[----:B------:R-:W-:Y:S01]  /*8a90*/  IMAD R15, R47, R15, RZ ;  /* 0x0000000f2f0f7224 */ /* 0x000fe200078e02ff */
[----:B------:R-:W-:Y:S01]  /*8aa0*/  PRMT R64, R63, 0x8880, RZ ;  /* 0x000088803f407816 */ /* 0x000fe200000000ff */
[----:B------:R-:W-:Y:S01]  /*8ab0*/  IMAD R13, R51, R50, R13 ;  /* 0x00000032330d7224 */ /* 0x000fe200078e020d */
[----:B------:R-:W-:Y:S01]  /*8ac0*/  MOV R51, R76 ;  /* 0x0000004c00337202 */ /* 0x000fe20000000f00 */
[----:B------:R-:W-:Y:S01]  /*8ad0*/  IMAD R16, R47, R16, RZ ;  /* 0x000000102f107224 */ /* 0x000fe200078e02ff */
[----:B------:R-:W-:Y:S01]  /*8ae0*/  I2IP.S8.S32.SAT R113, R9, R8, R113 ;  /* 0x0000000809717239 */ /* 0x000fe20000001471 */
[-C--:B------:R-:W-:Y:S01]  /*8af0*/  IMAD R14, R49, R50.reuse, R14 ;  /* 0x00000032310e7224 */ /* 0x080fe200078e020e */
[----:B------:R-:W-:Y:S01]  /*8b00*/  SHF.R.S32.HI R59, RZ, 0x18, R62 ;  /* 0x00000018ff3b7819 */ /* 0x000fe2000001143e */
[----:B------:R-:W-:Y:S01]  /*8b10*/  IMAD R17, R47, R17, RZ ;  /* 0x000000112f117224 */ /* 0x000fe200078e02ff */
[----:B------:R-:W-:Y:S01]  /*8b20*/  SHF.L.U32 R71, R60, 0x8, RZ ;  /* 0x000000083c477819 */ /* 0x000fe200000006ff */
[----:B------:R-:W-:Y:S01]  /*8b30*/  IMAD R15, R55, R50, R15 ;  /* 0x00000032370f7224 */ /* 0x000fe200078e020f */
[----:B------:R-:W-:Y:S01]  /*8b40*/  SHF.R.S32.HI R60, RZ, 0x18, R63 ;  /* 0x00000018ff3c7819 */ /* 0x000fe2000001143f */
[----:B------:R-:W-:Y:S01]  /*8b50*/  IMAD R18, R47, R18, RZ ;  /* 0x000000122f127224 */ /* 0x000fe200078e02ff */
[----:B------:R-:W-:Y:S01]  /*8b60*/  SHF.L.U32 R65, R62, 0x8, RZ ;  /* 0x000000083e417819 */ /* 0x000fe200000006ff */
[----:B------:R-:W-:Y:S01]  /*8b70*/  IMAD R16, R51, R50, R16 ;  /* 0x0000003233107224 */ /* 0x000fe200078e0210 */
[----:B------:R-:W-:Y:S01]  /*8b80*/  I2IP.S8.S32.SAT R114, R15, R14, RZ ;  /* 0x0000000e0f727239 */ /* 0x000fe200000014ff */
[----:B------:R-:W-:Y:S01]  /*8b90*/  IMAD R19, R47, R19, RZ ;  /* 0x000000132f137224 */ /* 0x000fe200078e02ff */
[----:B------:R-:W-:Y:S01]  /*8ba0*/  SHF.R.S32.HI R51, RZ, 0x18, R72 ;  /* 0x00000018ff337819 */ /* 0x000fe20000011448 */
[----:B------:R-:W-:Y:S01]  /*8bb0*/  IMAD R17, R52, R50, R17 ;  /* 0x0000003234117224 */ /* 0x000fe200078e0211 */
[----:B------:R-:W-:Y:S01]  /*8bc0*/  I2IP.S8.S32.SAT R114, R13, R12, R114 ;  /* 0x0000000c0d727239 */ /* 0x000fe20000001472 */
[----:B------:R-:W-:Y:S01]  /*8bd0*/  IMAD R0, R47, R20, RZ ;  /* 0x000000142f007224 */ /* 0x000fe200078e02ff */
[----:B------:R-:W-:Y:S01]  /*8be0*/  SHF.R.S32.HI R52, RZ, 0x18, R71 ;  /* 0x00000018ff347819 */ /* 0x000fe20000011447 */
[-C--:B------:R-:W-:Y:S01]  /*8bf0*/  IMAD R18, R53, R50.reuse, R18 ;  /* 0x0000003235127224 */ /* 0x080fe200078e0212 */
[----:B------:R-:W-:Y:S01]  /*8c00*/  SHF.R.S32.HI R53, RZ, 0x18, R68 ;  /* 0x00000018ff357819 */ /* 0x000fe20000011444 */
[----:B------:R-:W-:Y:S01]  /*8c10*/  IMAD.MOV.U32 R49, RZ, RZ, R73 ;  /* 0x000000ffff317224 */ /* 0x000fe200078e0049 */
[----:B------:R-:W-:Y:S01]  /*8c20*/  SHF.L.U32 R62, R63, 0x10, RZ ;  /* 0x000000103f3e7819 */ /* 0x000fe200000006ff */
[C---:B------:R-:W-:Y:S01]  /*8c30*/  IMAD R2, R47.reuse, R21, RZ ;  /* 0x000000152f027224 */ /* 0x040fe200078e02ff */
[----:B------:R-:W-:Y:S01]  /*8c40*/  IADD3 R44, PT, PT, R44, 0x1, RZ ;  /* 0x000000012c2c7810 */ /* 0x000fe20007ffe0ff */
[----:B------:R-:W-:Y:S02]  /*8c50*/  IMAD R19, R56, R50, R19 ;  /* 0x0000003238137224 */ /* 0x000fe400078e0213 */
[----:B------:R-:W-:Y:S02]  /*8c60*/  IMAD R3, R47, R22, RZ ;  /* 0x000000162f037224 */ /* 0x000fe400078e02ff */
[----:B------:R-:W-:Y:S01]  /*8c70*/  IMAD R0, R49, R50, R0 ;  /* 0x0000003231007224 */ /* 0x000fe200078e0200 */
[----:B------:R-:W-:Y:S01]  /*8c80*/  I2IP.S8.S32.SAT R115, R19, R18, RZ ;  /* 0x0000001213737239 */ /* 0x000fe200000014ff */
[----:B------:R-:W-:Y:S01]  /*8c90*/  IMAD R23, R47, R23, RZ ;  /* 0x000000172f177224 */ /* 0x000fe200078e02ff */
[----:B------:R-:W-:Y:S01]  /*8ca0*/  MOV R49, R70 ;  /* 0x0000004600317202 */ /* 0x000fe20000000f00 */
[----:B------:R-:W-:Y:S01]  /*8cb0*/  IMAD R2, R51, R50, R2 ;  /* 0x0000003233027224 */ /* 0x000fe200078e0202 */
[----:B------:R-:W-:Y:S01]  /*8cc0*/  I2IP.S8.S32.SAT R115, R17, R16, R115 ;  /* 0x0000001011737239 */ /* 0x000fe20000001473 */
[C---:B------:R-:W-:Y:S01]  /*8cd0*/  IMAD R20, R47.reuse, R24, RZ ;  /* 0x000000182f147224 */ /* 0x040fe200078e02ff */
[----:B------:R-:W-:Y:S01]  /*8ce0*/  SHF.R.S32.HI R51, RZ, 0x18, R69 ;  /* 0x00000018ff337819 */ /* 0x000fe20000011445 */
[-C--:B------:R-:W-:Y:S01]  /*8cf0*/  IMAD R3, R52, R50.reuse, R3 ;  /* 0x0000003234037224 */ /* 0x080fe200078e0203 */
[----:B------:R-:W-:Y:S01]  /*8d00*/  SHF.R.S32.HI R52, RZ, 0x18, R62 ;  /* 0x00000018ff347819 */ /* 0x000fe2000001143e */
[----:B------:R-:W-:Y:S01]  /*8d10*/  IMAD R21, R47, R25, RZ ;  /* 0x000000192f157224 */ /* 0x000fe200078e02ff */
[----:B------:R1:W-:Y:S01]  /*8d20*/  STS.128 [R95+UR49+0x5200], R112 ;  /* 0x005200705f007988 */ /* 0x0003e20008000c31 */
[----:B------:R-:W-:Y:S02]  /*8d30*/  IMAD R23, R57, R50, R23 ;  /* 0x0000003239177224 */ /* 0x000fe400078e0217 */
[----:B------:R-:W-:Y:S02]  /*8d40*/  IMAD R22, R47, R26, RZ ;  /* 0x0000001a2f167224 */ /* 0x000fe400078e02ff */
[-C--:B------:R-:W-:Y:S01]  /*8d50*/  IMAD R20, R49, R50.reuse, R20 ;  /* 0x0000003231147224 */ /* 0x080fe200078e0214 */
[----:B------:R-:W-:Y:S01]  /*8d60*/  I2IP.S8.S32.SAT R111, R23, R3, RZ ;  /* 0x00000003176f7239 */ /* 0x000fe200000014ff */
[----:B------:R-:W-:Y:S01]  /*8d70*/  IMAD R27, R47, R27, RZ ;  /* 0x0000001b2f1b7224 */ /* 0x000fe200078e02ff */
[----:B------:R-:W-:Y:S01]  /*8d80*/  MOV R49, R67 ;  /* 0x0000004300317202 */ /* 0x000fe20000000f00 */
[----:B------:R-:W-:Y:S01]  /*8d90*/  IMAD R21, R51, R50, R21 ;  /* 0x0000003233157224 */ /* 0x000fe200078e0215 */
[----:B------:R-:W-:Y:S01]  /*8da0*/  I2IP.S8.S32.SAT R116, R2, R0, R111 ;  /* 0x0000000002747239 */ /* 0x000fe2000000146f */
[----:B------:R-:W-:Y:S01]  /*8db0*/  IMAD R24, R47, R28, RZ ;  /* 0x0000001c2f187224 */ /* 0x000fe200078e02ff */
[----:B------:R-:W-:Y:S01]  /*8dc0*/  SHF.R.S32.HI R51, RZ, 0x18, R66 ;  /* 0x00000018ff337819 */ /* 0x000fe20000011442 */
[-C--:B------:R-:W-:Y:S02]  /*8dd0*/  IMAD R22, R53, R50.reuse, R22 ;  /* 0x0000003235167224 */ /* 0x080fe400078e0216 */
[-C--:B------:R-:W-:Y:S02]  /*8de0*/  IMAD R27, R58, R50.reuse, R27 ;  /* 0x000000323a1b7224 */ /* 0x080fe400078e021b */
[----:B------:R-:W-:Y:S02]  /*8df0*/  IMAD R25, R47, R29, RZ ;  /* 0x0000001d2f197224 */ /* 0x000fe400078e02ff */
[----:B------:R-:W-:Y:S01]  /*8e00*/  IMAD R24, R49, R50, R24 ;  /* 0x0000003231187224 */ /* 0x000fe200078e0218 */
[----:B------:R-:W-:Y:S01]  /*8e10*/  SHF.R.S32.HI R49, RZ, 0x18, R65 ;  /* 0x00000018ff317819 */ /* 0x000fe20000011441 */
[----:B------:R-:W-:Y:S01]  /*8e20*/  IMAD R26, R47, R30, RZ ;  /* 0x0000001e2f1a7224 */ /* 0x000fe200078e02ff */
[----:B------:R-:W-:Y:S01]  /*8e30*/  I2IP.S8.S32.SAT R117, R27, R22, RZ ;  /* 0x000000161b757239 */ /* 0x000fe200000014ff */
[----:B------:R-:W-:Y:S02]  /*8e40*/  IMAD.SHL.U32 R61, R63, 0x100, RZ ;  /* 0x000001003f3d7824 */ /* 0x000fe400078e00ff */
[----:B------:R-:W-:Y:S01]  /*8e50*/  IMAD R31, R47, R31, RZ ;  /* 0x0000001f2f1f7224 */ /* 0x000fe200078e02ff */
[----:B------:R-:W-:Y:S01]  /*8e60*/  I2IP.S8.S32.SAT R117, R21, R20, R117 ;  /* 0x0000001415757239 */ /* 0x000fe20000001475 */
[----:B------:R-:W-:Y:S01]  /*8e70*/  IMAD R25, R51, R50, R25 ;  /* 0x0000003233197224 */ /* 0x000fe200078e0219 */
[----:B------:R-:W-:Y:S01]  /*8e80*/  MOV R51, R64 ;  /* 0x0000004000337202 */ /* 0x000fe20000000f00 */
[----:B------:R-:W-:Y:S01]  /*8e90*/  IMAD R28, R47, R32, RZ ;  /* 0x000000202f1c7224 */ /* 0x000fe200078e02ff */
[----:B------:R-:W-:Y:S01]  /*8ea0*/  SHF.R.S32.HI R53, RZ, 0x18, R61 ;  /* 0x00000018ff357819 */ /* 0x000fe2000001143d */
[-C--:B------:R-:W-:Y:S02]  /*8eb0*/  IMAD R26, R49, R50.reuse, R26 ;  /* 0x00000032311a7224 */ /* 0x080fe400078e021a */
[----:B------:R-:W-:Y:S02]  /*8ec0*/  IMAD R29, R47, R33, RZ ;  /* 0x000000212f1d7224 */ /* 0x000fe400078e02ff */
[-C--:B------:R-:W-:Y:S02]  /*8ed0*/  IMAD R31, R59, R50.reuse, R31 ;  /* 0x000000323b1f7224 */ /* 0x080fe400078e021f */
[----:B------:R-:W-:Y:S02]  /*8ee0*/  IMAD R28, R51, R50, R28 ;  /* 0x00000032331c7224 */ /* 0x000fe400078e021c */
[----:B------:R-:W-:Y:S01]  /*8ef0*/  IMAD R30, R47, R34, RZ ;  /* 0x000000222f1e7224 */ /* 0x000fe200078e02ff */
[----:B------:R-:W-:Y:S01]  /*8f00*/  I2IP.S8.S32.SAT R108, R31, R26, RZ ;  /* 0x0000001a1f6c7239 */ /* 0x000fe200000014ff */
[----:B------:R-:W-:Y:S02]  /*8f10*/  IMAD R29, R52, R50, R29 ;  /* 0x00000032341d7224 */ /* 0x000fe400078e021d */
[----:B------:R-:W-:Y:S01]  /*8f20*/  IMAD R35, R47, R35, RZ ;  /* 0x000000232f237224 */ /* 0x000fe200078e02ff */
[----:B------:R-:W-:Y:S01]  /*8f30*/  I2IP.S8.S32.SAT R118, R25, R24, R108 ;  /* 0x0000001819767239 */ /* 0x000fe2000000146c */
[-C--:B------:R-:W-:Y:S02]  /*8f40*/  IMAD R30, R53, R50.reuse, R30 ;  /* 0x00000032351e7224 */ /* 0x080fe400078e021e */
        /* <DEDUP_REMOVED lines=21> */
.L_x_126:
[----:B------:R-:W-:Y:S05]  /*90a0*/  BSYNC.RECONVERGENT B0 ;  /* 0x0000000000007941 */ /* 0x000fea0003800200 */
.L_x_125:
[----:B------:R-:W-:Y:S01]  /*90b0*/  BAR.SYNC.DEFER_BLOCKING 0x1, 0x80 ;  /* 0x0042000000007b1d */ /* 0x000fe20000010000 */
[----:B------:R-:W-:Y:S01]  /*90c0*/  ISETP.NE.AND P2, PT, R106, RZ, PT ;  /* 0x000000ff6a00720c */ /* 0x000fe20003f45270 */
[----:B------:R-:W-:Y:S01]  /*90d0*/  IMAD.IADD R20, R43, 0x1, R83 ;  /* 0x000000012b147824 */ /* 0x000fe200078e0253 */
[----:B------:R-:W-:Y:S01]  /*90e0*/  ISETP.NE.AND P0, PT, R107, 0x2, PT ;  /* 0x000000026b00780c */ /* 0x000fe20003f05270 */
[----:B------:R-:W-:Y:S01]  /*90f0*/  IMAD.IADD R21, R45, 0x1, R90 ;  /* 0x000000012d157824 */ /* 0x000fe200078e025a */
[----:B------:R-:W-:Y:S02]  /*9100*/  ISETP.NE.AND P1, PT, R44, 0x4, PT ;  /* 0x000000042c00780c */ /* 0x000fe40003f25270 */
[----:B------:R-:W-:Y:S02]  /*9110*/  SEL R0, RZ, 0x1, P0 ;  /* 0x00000001ff007807 */ /* 0x000fe40000000000 */
[----:B------:R-:W-:Y:S02]  /*9120*/  SEL R3, RZ, 0x1, P1 ;  /* 0x00000001ff037807 */ /* 0x000fe40000800000 */
[----:B------:R-:W-:Y:S02]  /*9130*/  LOP3.LUT R101, R101, R0, RZ, 0x3c, !PT ;  /* 0x0000000065657212 */ /* 0x000fe400078e3cff */
[----:B------:R-:W-:Y:S02]  /*9140*/  LOP3.LUT R102, R102, R3, RZ, 0x3c, !PT ;  /* 0x0000000366667212 */ /* 0x000fe400078e3cff */
[----:B------:R-:W-:Y:S02]  /*9150*/  @P2 R2UR UR36, R98 ;  /* 0x00000000622422ca */ /* 0x000fe400000e0000 */
[----:B------:R-:W-:Y:S02]  /*9160*/  SEL R107, R107, RZ, P0 ;  /* 0x000000ff6b6b7207 */ /* 0x000fe40000000000 */
[----:B------:R-:W-:Y:S01]  /*9170*/  SEL R44, R44, RZ, P1 ;  /* 0x000000ff2c2c7207 */ /* 0x000fe20000800000 */
[----:B------:R-:W-:Y:S10]  /*9180*/  @P2 BRA `(.L_x_127) ;  /* 0xffffffbc00282947 */ /* 0x000ff4000383ffff */
[----:B------:R-:W-:Y:S05]  /*9190*/  EXIT ;  /* 0x000000000000794d */ /* 0x000fea0003800000 */
.L_x_19:
[----:B--2---:R2:W1:Y:S02]  /*91a0*/  SYNCS.PHASECHK.TRANS64.TRYWAIT P0, [R3+URZ+0x130], R2 ;  /* 0x00013002030075a7 */ /* 0x00446400080011ff */
[----:B-1----:R-:W-:Y:S05]  /*91b0*/  @!P0 NANOSLEEP.SYNCS 0x989680 ;  /* 0x009896800000895d */ /* 0x002fea0003900000 */
[----:B------:R-:W1:Y:S02]  /*91c0*/  @!P0 SYNCS.PHASECHK.TRANS64 P0, [R3+URZ+0x130], R2 ;  /* 0x00013002030085a7 */ /* 0x000e6400080010ff */
[----:B-1----:R-:W-:Y:S05]  /*91d0*/  @!P0 BRA `(.L_x_19) ;  /* 0xfffffffc00f08947 */ /* 0x002fea000383ffff */
[----:B------:R-:W-:Y:S05]  /*91e0*/  BRA `(.L_x_128) ;  /* 0xffffff8400147947 */ /* 0x000fea000383ffff */
.L_x_22:
[----:B-1----:R-:W-:-:S07]  /*91f0*/  MOV R2, UR33 ;  /* 0x0000002100027c02 */ /* 0x002fce0008000f00 */
.L_x_129:
[----:B-1----:R1:W2:Y:S02]  /*9200*/  SYNCS.PHASECHK.TRANS64.TRYWAIT P0, [R2+URZ+0x38], R5 ;  /* 0x00003805020075a7 */ /* 0x0022a400080011ff */
[----:B--2---:R-:W-:Y:S05]  /*9210*/  @!P0 NANOSLEEP.SYNCS 0x989680 ;  /* 0x009896800000895d */ /* 0x004fea0003900000 */
[----:B------:R-:W2:Y:S02]  /*9220*/  @!P0 SYNCS.PHASECHK.TRANS64 P0, [R2+URZ+0x38], R5 ;  /* 0x00003805020085a7 */ /* 0x000ea400080010ff */
[----:B--2---:R-:W-:Y:S05]  /*9230*/  @!P0 BRA `(.L_x_129) ;  /* 0xfffffffc00f08947 */ /* 0x004fea000383ffff */
[----:B------:R-:W-:Y:S05]  /*9240*/  BRA `(.L_x_21) ;  /* 0xffffff8400647947 */ /* 0x000fea000383ffff */
.L_x_28:
[----:B-1----:R-:W-:-:S07]  /*9250*/  MOV R2, UR17 ;  /* 0x0000001100027c02 */ /* 0x002fce0008000f00 */
.L_x_130:
[----:B-1----:R1:W2:Y:S02]  /*9260*/  SYNCS.PHASECHK.TRANS64.TRYWAIT P0, [R2+URZ+0x38], R5 ;  /* 0x00003805020075a7 */ /* 0x0022a400080011ff */
[----:B--2---:R-:W-:Y:S05]  /*9270*/  @!P0 NANOSLEEP.SYNCS 0x989680 ;  /* 0x009896800000895d */ /* 0x004fea0003900000 */
[----:B------:R-:W2:Y:S02]  /*9280*/  @!P0 SYNCS.PHASECHK.TRANS64 P0, [R2+URZ+0x38], R5 ;  /* 0x00003805020085a7 */ /* 0x000ea400080010ff */
[----:B--2---:R-:W-:Y:S05]  /*9290*/  @!P0 BRA `(.L_x_130) ;  /* 0xfffffffc00f08947 */ /* 0x004fea000383ffff */
[----:B------:R-:W-:Y:S05]  /*92a0*/  BRA `(.L_x_27) ;  /* 0xffffff88000c7947 */ /* 0x000fea000383ffff */
.L_x_32:
[----:B-1----:R1:W2:Y:S02]  /*92b0*/  SYNCS.PHASECHK.TRANS64.TRYWAIT P0, [R2+URZ+0xc0], R3 ;  /* 0x0000c003020075a7 */ /* 0x0022a400080011ff */
[----:B--2---:R-:W-:Y:S05]  /*92c0*/  @!P0 NANOSLEEP.SYNCS 0x989680 ;  /* 0x009896800000895d */ /* 0x004fea0003900000 */
[----:B------:R-:W2:Y:S02]  /*92d0*/  @!P0 SYNCS.PHASECHK.TRANS64 P0, [R2+URZ+0xc0], R3 ;  /* 0x0000c003020085a7 */ /* 0x000ea400080010ff */
[----:B--2---:R-:W-:Y:S05]  /*92e0*/  @!P0 BRA `(.L_x_32) ;  /* 0xfffffffc00f08947 */ /* 0x004fea000383ffff */
[----:B------:R-:W-:Y:S05]  /*92f0*/  BRA `(.L_x_131) ;  /* 0xffffff88009c7947 */ /* 0x000fea000383ffff */
.L_x_36:
[----:B----4-:R-:W-:-:S07]  /*9300*/  MOV R0, UR5 ;  /* 0x0000000500007c02 */ /* 0x010fce0008000f00 */
.L_x_132:
[----:B-1----:R1:W2:Y:S02]  /*9310*/  SYNCS.PHASECHK.TRANS64.TRYWAIT P0, [R0+URZ], R3 ;  /* 0x00000003000075a7 */ /* 0x0022a400080011ff */
[----:B--2---:R-:W-:Y:S05]  /*9320*/  @!P0 NANOSLEEP.SYNCS 0x989680 ;  /* 0x009896800000895d */ /* 0x004fea0003900000 */
[----:B------:R-:W2:Y:S02]  /*9330*/  @!P0 SYNCS.PHASECHK.TRANS64 P0, [R0+URZ], R3 ;  /* 0x00000003000085a7 */ /* 0x000ea400080010ff */
[----:B--2---:R-:W-:Y:S05]  /*9340*/  @!P0 BRA `(.L_x_132) ;  /* 0xfffffffc00f08947 */ /* 0x004fea000383ffff */
[----:B------:R-:W-:Y:S05]  /*9350*/  BRA `(.L_x_133) ;  /* 0xffffff90000c7947 */ /* 0x000fea000383ffff */
.L_x_37:
[----:B----4-:R-:W-:-:S07]  /*9360*/  MOV R0, UR5 ;  /* 0x0000000500007c02 */ /* 0x010fce0008000f00 */
.L_x_134:
[----:B-1----:R1:W2:Y:S02]  /*9370*/  SYNCS.PHASECHK.TRANS64.TRYWAIT P0, [R0+URZ], R3 ;  /* 0x00000003000075a7 */ /* 0x0022a400080011ff */
[----:B--2---:R-:W-:Y:S05]  /*9380*/  @!P0 NANOSLEEP.SYNCS 0x989680 ;  /* 0x009896800000895d */ /* 0x004fea0003900000 */
[----:B------:R-:W2:Y:S02]  /*9390*/  @!P0 SYNCS.PHASECHK.TRANS64 P0, [R0+URZ], R3 ;  /* 0x00000003000085a7 */ /* 0x000ea400080010ff */
[----:B--2---:R-:W-:Y:S05]  /*93a0*/  @!P0 BRA `(.L_x_134) ;  /* 0xfffffffc00f08947 */ /* 0x004fea000383ffff */
[----:B------:R-:W-:Y:S05]  /*93b0*/  BRA `(.L_x_135) ;  /* 0xffffff9000187947 */ /* 0x000fea000383ffff */
.L_x_38:
[----:B----4-:R-:W-:-:S07]  /*93c0*/  MOV R0, UR5 ;  /* 0x0000000500007c02 */ /* 0x010fce0008000f00 */
.L_x_136:
[----:B-1----:R1:W2:Y:S02]  /*93d0*/  SYNCS.PHASECHK.TRANS64.TRYWAIT P0, [R0+URZ], R3 ;  /* 0x00000003000075a7 */ /* 0x0022a400080011ff */
[----:B--2---:R-:W-:Y:S05]  /*93e0*/  @!P0 NANOSLEEP.SYNCS 0x989680 ;  /* 0x009896800000895d */ /* 0x004fea0003900000 */
[----:B------:R-:W2:Y:S02]  /*93f0*/  @!P0 SYNCS.PHASECHK.TRANS64 P0, [R0+URZ], R3 ;  /* 0x00000003000085a7 */ /* 0x000ea400080010ff */
[----:B--2---:R-:W-:Y:S05]  /*9400*/  @!P0 BRA `(.L_x_136) ;  /* 0xfffffffc00f08947 */ /* 0x004fea000383ffff */
[----:B------:R-:W-:Y:S05]  /*9410*/  BRA `(.L_x_137) ;  /* 0xffffff9000247947 */ /* 0x000fea000383ffff */
.L_x_39:
[----:B----4-:R-:W-:-:S07]  /*9420*/  MOV R0, UR5 ;  /* 0x0000000500007c02 */ /* 0x010fce0008000f00 */
.L_x_138:
[----:B-1----:R1:W2:Y:S02]  /*9430*/  SYNCS.PHASECHK.TRANS64.TRYWAIT P0, [R0+URZ], R3 ;  /* 0x00000003000075a7 */ /* 0x0022a400080011ff */
[----:B--2---:R-:W-:Y:S05]  /*9440*/  @!P0 NANOSLEEP.SYNCS 0x989680 ;  /* 0x009896800000895d */ /* 0x004fea0003900000 */
[----:B------:R-:W2:Y:S02]  /*9450*/  @!P0 SYNCS.PHASECHK.TRANS64 P0, [R0+URZ], R3 ;  /* 0x00000003000085a7 */ /* 0x000ea400080010ff */
[----:B--2---:R-:W-:Y:S05]  /*9460*/  @!P0 BRA `(.L_x_138) ;  /* 0xfffffffc00f08947 */ /* 0x004fea000383ffff */
[----:B------:R-:W-:Y:S05]  /*9470*/  BRA `(.L_x_139) ;  /* 0xffffff9000307947 */ /* 0x000fea000383ffff */
.L_x_40:
[----:B----4-:R-:W-:-:S07]  /*9480*/  MOV R0, UR5 ;  /* 0x0000000500007c02 */ /* 0x010fce0008000f00 */
.L_x_140:
[----:B-1----:R1:W2:Y:S02]  /*9490*/  SYNCS.PHASECHK.TRANS64.TRYWAIT P0, [R0+URZ], R3 ;  /* 0x00000003000075a7 */ /* 0x0022a400080011ff */
[----:B--2---:R-:W-:Y:S05]  /*94a0*/  @!P0 NANOSLEEP.SYNCS 0x989680 ;  /* 0x009896800000895d */ /* 0x004fea0003900000 */
[----:B------:R-:W2:Y:S02]  /*94b0*/  @!P0 SYNCS.PHASECHK.TRANS64 P0, [R0+URZ], R3 ;  /* 0x00000003000085a7 */ /* 0x000ea400080010ff */
[----:B--2---:R-:W-:Y:S05]  /*94c0*/  @!P0 BRA `(.L_x_140) ;  /* 0xfffffffc00f08947 */ /* 0x004fea000383ffff */
[----:B------:R-:W-:Y:S05]  /*94d0*/  BRA `(.L_x_141) ;  /* 0xffffff90003c7947 */ /* 0x000fea000383ffff */
.L_x_41:
[----:B----4-:R-:W-:-:S07]  /*94e0*/  MOV R0, UR5 ;  /* 0x0000000500007c02 */ /* 0x010fce0008000f00 */
.L_x_142:
[----:B-1----:R1:W2:Y:S02]  /*94f0*/  SYNCS.PHASECHK.TRANS64.TRYWAIT P0, [R0+URZ], R3 ;  /* 0x00000003000075a7 */ /* 0x0022a400080011ff */
[----:B--2---:R-:W-:Y:S05]  /*9500*/  @!P0 NANOSLEEP.SYNCS 0x989680 ;  /* 0x009896800000895d */ /* 0x004fea0003900000 */
[----:B------:R-:W2:Y:S02]  /*9510*/  @!P0 SYNCS.PHASECHK.TRANS64 P0, [R0+URZ], R3 ;  /* 0x00000003000085a7 */ /* 0x000ea400080010ff */
[----:B--2---:R-:W-:Y:S05]  /*9520*/  @!P0 BRA `(.L_x_142) ;  /* 0xfffffffc00f08947 */ /* 0x004fea000383ffff */
[----:B------:R-:W-:Y:S05]  /*9530*/  BRA `(.L_x_143) ;  /* 0xffffff9000487947 */ /* 0x000fea000383ffff */
.L_x_44:
[----:B-1----:R1:W2:Y:S02]  /*9540*/  SYNCS.PHASECHK.TRANS64.TRYWAIT P0, [R0+URZ+0x120], R5 ;  /* 0x00012005000075a7 */ /* 0x0022a400080011ff */
[----:B--2---:R-:W-:Y:S05]  /*9550*/  @!P0 NANOSLEEP.SYNCS 0x989680 ;  /* 0x009896800000895d */ /* 0x004fea0003900000 */
[----:B------:R-:W2:Y:S02]  /*9560*/  @!P0 SYNCS.PHASECHK.TRANS64 P0, [R0+URZ+0x120], R5 ;  /* 0x00012005000085a7 */ /* 0x000ea400080010ff */
[----:B--2---:R-:W-:Y:S05]  /*9570*/  @!P0 BRA `(.L_x_44) ;  /* 0xfffffffc00f08947 */ /* 0x004fea000383ffff */
[----:B------:R-:W-:Y:S05]  /*9580*/  BRA `(.L_x_144) ;  /* 0xffffff9000a47947 */ /* 0x000fea000383ffff */
.L_x_45:
[----:B------:R-:W-:-:S07]  /*9590*/  MOV R0, UR5 ;  /* 0x0000000500007c02 */ /* 0x000fce0008000f00 */
.L_x_145:
[----:B-1----:R1:W2:Y:S02]  /*95a0*/  SYNCS.PHASECHK.TRANS64.TRYWAIT P0, [R0+URZ+0xd0], R5 ;  /* 0x0000d005000075a7 */ /* 0x0022a400080011ff */
[----:B--2---:R-:W-:Y:S05]  /*95b0*/  @!P0 NANOSLEEP.SYNCS 0x989680 ;  /* 0x009896800000895d */ /* 0x004fea0003900000 */
[----:B------:R-:W2:Y:S02]  /*95c0*/  @!P0 SYNCS.PHASECHK.TRANS64 P0, [R0+URZ+0xd0], R5 ;  /* 0x0000d005000085a7 */ /* 0x000ea400080010ff */
[----:B--2---:R-:W-:Y:S05]  /*95d0*/  @!P0 BRA `(.L_x_145) ;  /* 0xfffffffc00f08947 */ /* 0x004fea000383ffff */
[----:B------:R-:W-:Y:S05]  /*95e0*/  BRA `(.L_x_146) ;  /* 0xffffff9000b47947 */ /* 0x000fea000383ffff */
.L_x_46:
[----:B-1----:R1:W2:Y:S02]  /*95f0*/  SYNCS.PHASECHK.TRANS64.TRYWAIT P1, [R0+URZ+0xc0], R5 ;  /* 0x0000c005000075a7 */ /* 0x0022a400080211ff */
[----:B--2---:R-:W-:Y:S05]  /*9600*/  @!P1 NANOSLEEP.SYNCS 0x989680 ;  /* 0x009896800000995d */ /* 0x004fea0003900000 */
[----:B------:R-:W2:Y:S02]  /*9610*/  @!P1 SYNCS.PHASECHK.TRANS64 P1, [R0+URZ+0xc0], R5 ;  /* 0x0000c005000095a7 */ /* 0x000ea400080210ff */
[----:B--2---:R-:W-:Y:S05]  /*9620*/  @!P1 BRA `(.L_x_46) ;  /* 0xfffffffc00f09947 */ /* 0x004fea000383ffff */
[----:B------:R-:W-:Y:S05]  /*9630*/  BRA `(.L_x_147) ;  /* 0xffffff9000e47947 */ /* 0x000fea000383ffff */
.L_x_49:
[----:B------:R-:W-:-:S07]  /*9640*/  MOV R0, UR5 ;  /* 0x0000000500007c02 */ /* 0x000fce0008000f00 */
.L_x_148:
[----:B-1----:R1:W2:Y:S02]  /*9650*/  SYNCS.PHASECHK.TRANS64.TRYWAIT P0, [R0+URZ+0xd0], R3 ;  /* 0x0000d003000075a7 */ /* 0x0022a400080011ff */
[----:B--2---:R-:W-:Y:S05]  /*9660*/  @!P0 NANOSLEEP.SYNCS 0x989680 ;  /* 0x009896800000895d */ /* 0x004fea0003900000 */
[----:B------:R-:W2:Y:S02]  /*9670*/  @!P0 SYNCS.PHASECHK.TRANS64 P0, [R0+URZ+0xd0], R3 ;  /* 0x0000d003000085a7 */ /* 0x000ea400080010ff */
[----:B--2---:R-:W-:Y:S05]  /*9680*/  @!P0 BRA `(.L_x_148) ;  /* 0xfffffffc00f08947 */ /* 0x004fea000383ffff */
[----:B------:R-:W-:Y:S05]  /*9690*/  BRA `(.L_x_48) ;  /* 0xffffff9400387947 */ /* 0x000fea000383ffff */
.L_x_56:
[----:B-1----:R1:W2:Y:S02]  /*96a0*/  SYNCS.PHASECHK.TRANS64.TRYWAIT P1, [R0+URZ+0xc0], R5 ;  /* 0x0000c005000075a7 */ /* 0x0022a400080211ff */
[----:B--2---:R-:W-:Y:S05]  /*96b0*/  @!P1 NANOSLEEP.SYNCS 0x989680 ;  /* 0x009896800000995d */ /* 0x004fea0003900000 */
[----:B------:R-:W2:Y:S02]  /*96c0*/  @!P1 SYNCS.PHASECHK.TRANS64 P1, [R0+URZ+0xc0], R5 ;  /* 0x0000c005000095a7 */ /* 0x000ea400080210ff */
[----:B--2---:R-:W-:Y:S05]  /*96d0*/  @!P1 BRA `(.L_x_56) ;  /* 0xfffffffc00f09947 */ /* 0x004fea000383ffff */
[----:B------:R-:W-:Y:S05]  /*96e0*/  BRA `(.L_x_149) ;  /* 0xffffff9800987947 */ /* 0x000fea000383ffff */
.L_x_57:
[----:B------:R-:W-:-:S07]  /*96f0*/  MOV R3, UR8 ;  /* 0x0000000800037c02 */ /* 0x000fce0008000f00 */
.L_x_150:
[----:B-1----:R1:W2:Y:S02]  /*9700*/  SYNCS.PHASECHK.TRANS64.TRYWAIT P0, [R3+URZ+0x100], R0 ;  /* 0x00010000030075a7 */ /* 0x0022a400080011ff */
[----:B--2---:R-:W-:Y:S05]  /*9710*/  @!P0 NANOSLEEP.SYNCS 0x989680 ;  /* 0x009896800000895d */ /* 0x004fea0003900000 */
[----:B------:R-:W2:Y:S02]  /*9720*/  @!P0 SYNCS.PHASECHK.TRANS64 P0, [R3+URZ+0x100], R0 ;  /* 0x00010000030085a7 */ /* 0x000ea400080010ff */
[----:B--2---:R-:W-:Y:S05]  /*9730*/  @!P0 BRA `(.L_x_150) ;  /* 0xfffffffc00f08947 */ /* 0x004fea000383ffff */
[----:B------:R-:W-:Y:S05]  /*9740*/  BRA `(.L_x_151) ;  /* 0xffffff9800e87947 */ /* 0x000fea000383ffff */
.L_x_60:
[----:B------:R-:W-:Y:S07]  /*9750*/  MOV R0, UR7 ;  /* 0x0000000700007c02 */ /* 0x000fee0008000f00 */
.L_x_152:
[----:B-1----:R1:W2:Y:S02]  /*9760*/  SYNCS.PHASECHK.TRANS64.TRYWAIT P0, [R0+URZ], R3 ;  /* 0x00000003000075a7 */ /* 0x0022a400080011ff */
[----:B--2---:R-:W-:Y:S05]  /*9770*/  @!P0 NANOSLEEP.SYNCS 0x989680 ;  /* 0x009896800000895d */ /* 0x004fea0003900000 */
[----:B------:R-:W2:Y:S02]  /*9780*/  @!P0 SYNCS.PHASECHK.TRANS64 P0, [R0+URZ], R3 ;  /* 0x00000003000085a7 */ /* 0x000ea400080010ff */
[----:B--2---:R-:W-:Y:S05]  /*9790*/  @!P0 BRA `(.L_x_152) ;  /* 0xfffffffc00f08947 */ /* 0x004fea000383ffff */
[----:B------:R-:W-:Y:S05]  /*97a0*/  BRA `(.L_x_59) ;  /* 0xffffff9c00047947 */ /* 0x000fea000383ffff */
.L_x_63:
[----:B------:R-:W-:-:S07]  /*97b0*/  MOV R0, UR5 ;  /* 0x0000000500007c02 */ /* 0x000fce0008000f00 */
.L_x_153:
[----:B--2---:R2:W3:Y:S02]  /*97c0*/  SYNCS.PHASECHK.TRANS64.TRYWAIT P0, [R0+URZ], R3 ;  /* 0x00000003000075a7 */ /* 0x0044e400080011ff */
[----:B---3--:R-:W-:Y:S05]  /*97d0*/  @!P0 NANOSLEEP.SYNCS 0x989680 ;  /* 0x009896800000895d */ /* 0x008fea0003900000 */
[----:B------:R-:W3:Y:S02]  /*97e0*/  @!P0 SYNCS.PHASECHK.TRANS64 P0, [R0+URZ], R3 ;  /* 0x00000003000085a7 */ /* 0x000ee400080010ff */
[----:B---3--:R-:W-:Y:S05]  /*97f0*/  @!P0 BRA `(.L_x_153) ;  /* 0xfffffffc00f08947 */ /* 0x008fea000383ffff */
[----:B------:R-:W-:Y:S05]  /*9800*/  BRA `(.L_x_154) ;  /* 0xffffff9c00b87947 */ /* 0x000fea000383ffff */
.L_x_64:
[----:B------:R-:W-:-:S07]  /*9810*/  MOV R0, UR5 ;  /* 0x0000000500007c02 */ /* 0x000fce0008000f00 */
.L_x_155:
[----:B-1----:R1:W2:Y:S02]  /*9820*/  SYNCS.PHASECHK.TRANS64.TRYWAIT P0, [R0+URZ], R3 ;  /* 0x00000003000075a7 */ /* 0x0022a400080011ff */
[----:B--2---:R-:W-:Y:S05]  /*9830*/  @!P0 NANOSLEEP.SYNCS 0x989680 ;  /* 0x009896800000895d */ /* 0x004fea0003900000 */
[----:B------:R-:W2:Y:S02]  /*9840*/  @!P0 SYNCS.PHASECHK.TRANS64 P0, [R0+URZ], R3 ;  /* 0x00000003000085a7 */ /* 0x000ea400080010ff */
[----:B--2---:R-:W-:Y:S05]  /*9850*/  @!P0 BRA `(.L_x_155) ;  /* 0xfffffffc00f08947 */ /* 0x004fea000383ffff */
[----:B------:R-:W-:Y:S05]  /*9860*/  BRA `(.L_x_156) ;  /* 0xffffff9c00c47947 */ /* 0x000fea000383ffff */
.L_x_65:
[----:B------:R-:W-:-:S07]  /*9870*/  MOV R0, UR5 ;  /* 0x0000000500007c02 */ /* 0x000fce0008000f00 */
.L_x_157:
[----:B-1----:R1:W2:Y:S02]  /*9880*/  SYNCS.PHASECHK.TRANS64.TRYWAIT P0, [R0+URZ], R3 ;  /* 0x00000003000075a7 */ /* 0x0022a400080011ff */
[----:B--2---:R-:W-:Y:S05]  /*9890*/  @!P0 NANOSLEEP.SYNCS 0x989680 ;  /* 0x009896800000895d */ /* 0x004fea0003900000 */
[----:B------:R-:W2:Y:S02]  /*98a0*/  @!P0 SYNCS.PHASECHK.TRANS64 P0, [R0+URZ], R3 ;  /* 0x00000003000085a7 */ /* 0x000ea400080010ff */
[----:B--2---:R-:W-:Y:S05]  /*98b0*/  @!P0 BRA `(.L_x_157) ;  /* 0xfffffffc00f08947 */ /* 0x004fea000383ffff */
[----:B------:R-:W-:Y:S05]  /*98c0*/  BRA `(.L_x_158) ;  /* 0xffffff9c00d07947 */ /* 0x000fea000383ffff */
.L_x_66:
[----:B------:R-:W-:-:S07]  /*98d0*/  MOV R0, UR7 ;  /* 0x0000000700007c02 */ /* 0x000fce0008000f00 */
.L_x_159:
[----:B-1----:R1:W2:Y:S02]  /*98e0*/  SYNCS.PHASECHK.TRANS64.TRYWAIT P0, [R0+URZ], R3 ;  /* 0x00000003000075a7 */ /* 0x0022a400080011ff */
[----:B--2---:R-:W-:Y:S05]  /*98f0*/  @!P0 NANOSLEEP.SYNCS 0x989680 ;  /* 0x009896800000895d */ /* 0x004fea0003900000 */
[----:B------:R-:W2:Y:S02]  /*9900*/  @!P0 SYNCS.PHASECHK.TRANS64 P0, [R0+URZ], R3 ;  /* 0x00000003000085a7 */ /* 0x000ea400080010ff */
[----:B--2---:R-:W-:Y:S05]  /*9910*/  @!P0 BRA `(.L_x_159) ;  /* 0xfffffffc00f08947 */ /* 0x004fea000383ffff */
[----:B------:R-:W-:Y:S05]  /*9920*/  BRA `(.L_x_160) ;  /* 0xffffff9c00dc7947 */ /* 0x000fea000383ffff */
.L_x_71:
[----:B--2---:R2:W3:Y:S02]  /*9930*/  SYNCS.PHASECHK.TRANS64.TRYWAIT P0, [R0+URZ+0xc0], R3 ;  /* 0x0000c003000075a7 */ /* 0x0044e400080011ff */
[----:B---3--:R-:W-:Y:S05]  /*9940*/  @!P0 NANOSLEEP.SYNCS 0x989680 ;  /* 0x009896800000895d */ /* 0x008fea0003900000 */
[----:B------:R-:W3:Y:S02]  /*9950*/  @!P0 SYNCS.PHASECHK.TRANS64 P0, [R0+URZ+0xc0], R3 ;  /* 0x0000c003000085a7 */ /* 0x000ee400080010ff */
[----:B---3--:R-:W-:Y:S05]  /*9960*/  @!P0 BRA `(.L_x_71) ;  /* 0xfffffffc00f08947 */ /* 0x008fea000383ffff */
[----:B------:R-:W-:Y:S05]  /*9970*/  BRA `(.L_x_161) ;  /* 0xffffffa000e87947 */ /* 0x000fea000383ffff */
.L_x_74:
[----:B------:R-:W-:Y:S07]  /*9980*/  MOV R0, UR7 ;  /* 0x0000000700007c02 */ /* 0x000fee0008000f00 */
.L_x_162:
[----:B--2---:R2:W3:Y:S02]  /*9990*/  SYNCS.PHASECHK.TRANS64.TRYWAIT P0, [R0+URZ+0xb8], R3 ;  /* 0x0000b803000075a7 */ /* 0x0044e400080011ff */
[----:B---3--:R-:W-:Y:S05]  /*99a0*/  @!P0 NANOSLEEP.SYNCS 0x989680 ;  /* 0x009896800000895d */ /* 0x008fea0003900000 */
[----:B------:R-:W3:Y:S02]  /*99b0*/  @!P0 SYNCS.PHASECHK.TRANS64 P0, [R0+URZ+0xb8], R3 ;  /* 0x0000b803000085a7 */ /* 0x000ee400080010ff */
[----:B---3--:R-:W-:Y:S05]  /*99c0*/  @!P0 BRA `(.L_x_162) ;  /* 0xfffffffc00f08947 */ /* 0x008fea000383ffff */
[----:B------:R-:W-:Y:S05]  /*99d0*/  BRA `(.L_x_73) ;  /* 0xffffffa400c87947 */ /* 0x000fea000383ffff */
.L_x_77:
[----:B------:R-:W-:Y:S07]  /*99e0*/  MOV R3, UR7 ;  /* 0x0000000700037c02 */ /* 0x000fee0008000f00 */
.L_x_163:
[----:B-1----:R1:W2:Y:S02]  /*99f0*/  SYNCS.PHASECHK.TRANS64.TRYWAIT P0, [R3+URZ+0x90], R12 ;  /* 0x0000900c030075a7 */ /* 0x0022a400080011ff */
[----:B--2---:R-:W-:Y:S05]  /*9a00*/  @!P0 NANOSLEEP.SYNCS 0x989680 ;  /* 0x009896800000895d */ /* 0x004fea0003900000 */
[----:B------:R-:W2:Y:S02]  /*9a10*/  @!P0 SYNCS.PHASECHK.TRANS64 P0, [R3+URZ+0x90], R12 ;  /* 0x0000900c030085a7 */ /* 0x000ea400080010ff */
[----:B--2---:R-:W-:Y:S05]  /*9a20*/  @!P0 BRA `(.L_x_163) ;  /* 0xfffffffc00f08947 */ /* 0x004fea000383ffff */
[----:B------:R-:W-:Y:S05]  /*9a30*/  BRA `(.L_x_164) ;  /* 0xffffffa800407947 */ /* 0x000fea000383ffff */
.L_x_78:
[----:B-1----:R-:W-:Y:S07]  /*9a40*/  MOV R3, UR7 ;  /* 0x0000000700037c02 */ /* 0x002fee0008000f00 */
.L_x_165:
[----:B-1----:R1:W2:Y:S02]  /*9a50*/  SYNCS.PHASECHK.TRANS64.TRYWAIT P0, [R3+URZ+0x98], R12 ;  /* 0x0000980c030075a7 */ /* 0x0022a400080011ff */
[----:B--2---:R-:W-:Y:S05]  /*9a60*/  @!P0 NANOSLEEP.SYNCS 0x989680 ;  /* 0x009896800000895d */ /* 0x004fea0003900000 */
[----:B------:R-:W2:Y:S02]  /*9a70*/  @!P0 SYNCS.PHASECHK.TRANS64 P0, [R3+URZ+0x98], R12 ;  /* 0x0000980c030085a7 */ /* 0x000ea400080010ff */
[----:B--2---:R-:W-:Y:S05]  /*9a80*/  @!P0 BRA `(.L_x_165) ;  /* 0xfffffffc00f08947 */ /* 0x004fea000383ffff */
[----:B------:R-:W-:Y:S05]  /*9a90*/  BRA `(.L_x_166) ;  /* 0xffffffa8007c7947 */ /* 0x000fea000383ffff */
.L_x_79:
[----:B-1----:R-:W-:Y:S07]  /*9aa0*/  MOV R3, UR7 ;  /* 0x0000000700037c02 */ /* 0x002fee0008000f00 */
.L_x_167:
[----:B-1----:R1:W2:Y:S02]  /*9ab0*/  SYNCS.PHASECHK.TRANS64.TRYWAIT P0, [R3+URZ+0xa0], R12 ;  /* 0x0000a00c030075a7 */ /* 0x0022a400080011ff */
[----:B--2---:R-:W-:Y:S05]  /*9ac0*/  @!P0 NANOSLEEP.SYNCS 0x989680 ;  /* 0x009896800000895d */ /* 0x004fea0003900000 */
[----:B------:R-:W2:Y:S02]  /*9ad0*/  @!P0 SYNCS.PHASECHK.TRANS64 P0, [R3+URZ+0xa0], R12 ;  /* 0x0000a00c030085a7 */ /* 0x000ea400080010ff */
[----:B--2---:R-:W-:Y:S05]  /*9ae0*/  @!P0 BRA `(.L_x_167) ;  /* 0xfffffffc00f08947 */ /* 0x004fea000383ffff */
[----:B------:R-:W-:Y:S05]  /*9af0*/  BRA `(.L_x_168) ;  /* 0xffffffa800c47947 */ /* 0x000fea000383ffff */
.L_x_80:
[----:B------:R-:W-:Y:S07]  /*9b00*/  MOV R3, UR7 ;  /* 0x0000000700037c02 */ /* 0x000fee0008000f00 */
.L_x_169:
[----:B-1----:R1:W2:Y:S02]  /*9b10*/  SYNCS.PHASECHK.TRANS64.TRYWAIT P0, [R3+URZ+0xa8], R12 ;  /* 0x0000a80c030075a7 */ /* 0x0022a400080011ff */
[----:B--2---:R-:W-:Y:S05]  /*9b20*/  @!P0 NANOSLEEP.SYNCS 0x989680 ;  /* 0x009896800000895d */ /* 0x004fea0003900000 */
[----:B------:R-:W2:Y:S02]  /*9b30*/  @!P0 SYNCS.PHASECHK.TRANS64 P0, [R3+URZ+0xa8], R12 ;  /* 0x0000a80c030085a7 */ /* 0x000ea400080010ff */
[----:B--2---:R-:W-:Y:S05]  /*9b40*/  @!P0 BRA `(.L_x_169) ;  /* 0xfffffffc00f08947 */ /* 0x004fea000383ffff */
[----:B------:R-:W-:Y:S05]  /*9b50*/  BRA `(.L_x_170) ;  /* 0xffffffac004c7947 */ /* 0x000fea000383ffff */
.L_x_82:
[----:B------:R-:W-:-:S07]  /*9b60*/  MOV R0, UR7 ;  /* 0x0000000700007c02 */ /* 0x000fce0008000f00 */
.L_x_171:
[----:B-1----:R1:W3:Y:S02]  /*9b70*/  SYNCS.PHASECHK.TRANS64.TRYWAIT P0, [R0+URZ+0x90], R3 ;  /* 0x00009003000075a7 */ /* 0x0022e400080011ff */
[----:B---3--:R-:W-:Y:S05]  /*9b80*/  @!P0 NANOSLEEP.SYNCS 0x989680 ;  /* 0x009896800000895d */ /* 0x008fea0003900000 */
[----:B------:R-:W3:Y:S02]  /*9b90*/  @!P0 SYNCS.PHASECHK.TRANS64 P0, [R0+URZ+0x90], R3 ;  /* 0x00009003000085a7 */ /* 0x000ee400080010ff */
[----:B---3--:R-:W-:Y:S05]  /*9ba0*/  @!P0 BRA `(.L_x_171) ;  /* 0xfffffffc00f08947 */ /* 0x008fea000383ffff */
[----:B------:R-:W-:Y:S05]  /*9bb0*/  BRA `(.L_x_172) ;  /* 0xffffffac00bc7947 */ /* 0x000fea000383ffff */
.L_x_83:
[----:B-1----:R-:W-:-:S07]  /*9bc0*/  MOV R0, UR7 ;  /* 0x0000000700007c02 */ /* 0x002fce0008000f00 */
.L_x_173:
[----:B-1----:R1:W3:Y:S02]  /*9bd0*/  SYNCS.PHASECHK.TRANS64.TRYWAIT P0, [R0+URZ+0x98], R3 ;  /* 0x00009803000075a7 */ /* 0x0022e400080011ff */
[----:B---3--:R-:W-:Y:S05]  /*9be0*/  @!P0 NANOSLEEP.SYNCS 0x989680 ;  /* 0x009896800000895d */ /* 0x008fea0003900000 */
[----:B------:R-:W3:Y:S02]  /*9bf0*/  @!P0 SYNCS.PHASECHK.TRANS64 P0, [R0+URZ+0x98], R3 ;  /* 0x00009803000085a7 */ /* 0x000ee400080010ff */
[----:B---3--:R-:W-:Y:S05]  /*9c00*/  @!P0 BRA `(.L_x_173) ;  /* 0xfffffffc00f08947 */ /* 0x008fea000383ffff */
[----:B------:R-:W-:Y:S05]  /*9c10*/  BRA `(.L_x_174) ;  /* 0xffffffac00ac7947 */ /* 0x000fea000383ffff */
.L_x_84:
[----:B-1----:R-:W-:-:S07]  /*9c20*/  MOV R0, UR7 ;  /* 0x0000000700007c02 */ /* 0x002fce0008000f00 */
.L_x_175:
[----:B-1----:R1:W3:Y:S02]  /*9c30*/  SYNCS.PHASECHK.TRANS64.TRYWAIT P0, [R0+URZ+0xa0], R3 ;  /* 0x0000a003000075a7 */ /* 0x0022e400080011ff */
[----:B---3--:R-:W-:Y:S05]  /*9c40*/  @!P0 NANOSLEEP.SYNCS 0x989680 ;  /* 0x009896800000895d */ /* 0x008fea0003900000 */
[----:B------:R-:W3:Y:S02]  /*9c50*/  @!P0 SYNCS.PHASECHK.TRANS64 P0, [R0+URZ+0xa0], R3 ;  /* 0x0000a003000085a7 */ /* 0x000ee400080010ff */
[----:B---3--:R-:W-:Y:S05]  /*9c60*/  @!P0 BRA `(.L_x_175) ;  /* 0xfffffffc00f08947 */ /* 0x008fea000383ffff */
[----:B------:R-:W-:Y:S05]  /*9c70*/  BRA `(.L_x_176) ;  /* 0xffffffac009c7947 */ /* 0x000fea000383ffff */
.L_x_86:
[----:B--2---:R2:W4:Y:S02]  /*9c80*/  SYNCS.PHASECHK.TRANS64.TRYWAIT P0, [R0+URZ+0xc0], R3 ;  /* 0x0000c003000075a7 */ /* 0x00452400080011ff */
[----:B----4-:R-:W-:Y:S05]  /*9c90*/  @!P0 NANOSLEEP.SYNCS 0x989680 ;  /* 0x009896800000895d */ /* 0x010fea0003900000 */
[----:B------:R-:W4:Y:S02]  /*9ca0*/  @!P0 SYNCS.PHASECHK.TRANS64 P0, [R0+URZ+0xc0], R3 ;  /* 0x0000c003000085a7 */ /* 0x000f2400080010ff */
[----:B----4-:R-:W-:Y:S05]  /*9cb0*/  @!P0 BRA `(.L_x_86) ;  /* 0xfffffffc00f08947 */ /* 0x010fea000383ffff */
[----:B------:R-:W-:Y:S05]  /*9cc0*/  BRA `(.L_x_177) ;  /* 0xffffffb0006c7947 */ /* 0x000fea000383ffff */
.L_x_97:
[----:B-1----:R1:W3:Y:S02]  /*9cd0*/  SYNCS.PHASECHK.TRANS64.TRYWAIT P1, [R0+URZ+0x70], R3 ;  /* 0x00007003000075a7 */ /* 0x0022e400080211ff */
[----:B---3--:R-:W-:Y:S05]  /*9ce0*/  @!P1 NANOSLEEP.SYNCS 0x989680 ;  /* 0x009896800000995d */ /* 0x008fea0003900000 */
[----:B------:R-:W3:Y:S02]  /*9cf0*/  @!P1 SYNCS.PHASECHK.TRANS64 P1, [R0+URZ+0x70], R3 ;  /* 0x00007003000095a7 */ /* 0x000ee400080210ff */
[----:B---3--:R-:W-:Y:S05]  /*9d00*/  @!P1 BRA `(.L_x_97) ;  /* 0xfffffffc00f09947 */ /* 0x008fea000383ffff */
[----:B------:R-:W-:Y:S05]  /*9d10*/  BRA `(.L_x_96) ;  /* 0xffffffbc00847947 */ /* 0x000fea000383ffff */
.L_x_99:
[----:B---3--:R3:W4:Y:S02]  /*9d20*/  SYNCS.PHASECHK.TRANS64.TRYWAIT P0, [R108+URZ+0xe0], R7 ;  /* 0x0000e0076c0075a7 */ /* 0x00872400080011ff */
[----:B----4-:R-:W-:Y:S05]  /*9d30*/  @!P0 NANOSLEEP.SYNCS 0x989680 ;  /* 0x009896800000895d */ /* 0x010fea0003900000 */
[----:B------:R-:W4:Y:S02]  /*9d40*/  @!P0 SYNCS.PHASECHK.TRANS64 P0, [R108+URZ+0xe0], R7 ;  /* 0x0000e0076c0085a7 */ /* 0x000f2400080010ff */
[----:B----4-:R-:W-:Y:S05]  /*9d50*/  @!P0 BRA `(.L_x_99) ;  /* 0xfffffffc00f08947 */ /* 0x010fea000383ffff */
[----:B------:R-:W-:Y:S05]  /*9d60*/  BRA `(.L_x_98) ;  /* 0xffffffbc00d87947 */ /* 0x000fea000383ffff */
.L_x_107:
[----:B--2---:R2:W3:Y:S02]  /*9d70*/  SYNCS.PHASECHK.TRANS64.TRYWAIT P0, [R55+URZ+0x70], R0 ;  /* 0x00007000370075a7 */ /* 0x0044e400080011ff */
[----:B---3--:R-:W-:Y:S05]  /*9d80*/  @!P0 NANOSLEEP.SYNCS 0x989680 ;  /* 0x009896800000895d */ /* 0x008fea0003900000 */
[----:B------:R-:W3:Y:S02]  /*9d90*/  @!P0 SYNCS.PHASECHK.TRANS64 P0, [R55+URZ+0x70], R0 ;  /* 0x00007000370085a7 */ /* 0x000ee400080010ff */
[----:B---3--:R-:W-:Y:S05]  /*9da0*/  @!P0 BRA `(.L_x_107) ;  /* 0xfffffffc00f08947 */ /* 0x008fea000383ffff */
[----:B------:R-:W-:Y:S05]  /*9db0*/  BRA `(.L_x_106) ;  /* 0xffffffc800d07947 */ /* 0x000fea000383ffff */
.L_x_115:
[----:B--2---:R2:W3:Y:S02]  /*9dc0*/  SYNCS.PHASECHK.TRANS64.TRYWAIT P0, [R73+URZ+0x70], R2 ;  /* 0x00007002490075a7 */ /* 0x0044e400080011ff */
[----:B---3--:R-:W-:Y:S05]  /*9dd0*/  @!P0 NANOSLEEP.SYNCS 0x989680 ;  /* 0x009896800000895d */ /* 0x008fea0003900000 */
[----:B------:R-:W3:Y:S02]  /*9de0*/  @!P0 SYNCS.PHASECHK.TRANS64 P0, [R73+URZ+0x70], R2 ;  /* 0x00007002490085a7 */ /* 0x000ee400080010ff */
[----:B---3--:R-:W-:Y:S05]  /*9df0*/  @!P0 BRA `(.L_x_115) ;  /* 0xfffffffc00f08947 */ /* 0x008fea000383ffff */
[----:B------:R-:W-:Y:S05]  /*9e00*/  BRA `(.L_x_114) ;  /* 0xffffffd8000c7947 */ /* 0x000fea000383ffff */
.L_x_123:
[----:B--2---:R2:W3:Y:S02]  /*9e10*/  SYNCS.PHASECHK.TRANS64.TRYWAIT P0, [R76+URZ+0x70], R3 ;  /* 0x000070034c0075a7 */ /* 0x0044e400080011ff */
[----:B---3--:R-:W-:Y:S05]  /*9e20*/  @!P0 NANOSLEEP.SYNCS 0x989680 ;  /* 0x009896800000895d */ /* 0x008fea0003900000 */
[----:B------:R-:W3:Y:S02]  /*9e30*/  @!P0 SYNCS.PHASECHK.TRANS64 P0, [R76+URZ+0x70], R3 ;  /* 0x000070034c0085a7 */ /* 0x000ee400080010ff */
[----:B---3--:R-:W-:Y:S05]  /*9e40*/  @!P0 BRA `(.L_x_123) ;  /* 0xfffffffc00f08947 */ /* 0x008fea000383ffff */
[----:B------:R-:W-:Y:S05]  /*9e50*/  BRA `(.L_x_122) ;  /* 0xffffffe400547947 */ /* 0x000fea000383ffff */
        .weak           $__internal_0_$__cuda_sm10x_tcgen05_guardrail_trap_col_being_dealloced_not_returned_by_alloc
        .type           $__internal_0_$__cuda_sm10x_tcgen05_guardrail_trap_col_being_dealloced_not_returned_by_alloc,@function
        .size           $__internal_0_$__cuda_sm10x_tcgen05_guardrail_trap_col_being_dealloced_not_returned_by_alloc,($__internal_1_$__cuda_sm10x_tcgen05_guardrail_trap_phase_invalid_during_alloc - $__internal_0_$__cuda_sm10x_tcgen05_guardrail_trap_col_being_dealloced_not_returned_by_alloc)
$__internal_0_$__cuda_sm10x_tcgen05_guardrail_trap_col_being_dealloced_not_returned_by_alloc:
[----:B------:R-:W-:Y:S05]  /*9e60*/  BPT.TRAP 0x1 ;  /* 0x000000040000795c */ /* 0x000fea0000300000 */
[----:B------:R-:W-:-:S04]  /*9e70*/  HFMA2 R3, -RZ, RZ, 0, 0 ;  /* 0x00000000ff037431 */ /* 0x000fc800000001ff */
[----:B------:R-:W-:Y:S05]  /*9e80*/  RET.REL.NODEC R2 `(_ZN7cutlass13device_kernelINS_4gemm6kernel13GemmUniversalIN4cute5tupleIJiiiiEEENS1_10collective13CollectiveMmaINS1_35MainloopSm100TmaUmmaWarpSpecializedILi7ELi2ELi4ENS5_IJNS4_1CILi1EEESB_SB_EEEEENS5_IJNSA_ILi64EEENSA_ILi256EEESE_EEEaNS5_IJlSB_lEEEaSH_NS4_8TiledMMAINS4_8MMA_AtomIJNS4_15SM100_MMA_S8_SSIaaiLi64ELi256ELNS4_4UMMA5MajorE0ELSM_0ELNSL_8SaturateE0EEEEEENS4_6LayoutISC_NS5_IJNSA_ILi0EEESR_SR_EEEEENS5_IJNS4_10UnderscoreESU_SU_EEEEENS4_13SM90_TMA_LOADENS4_14ComposedLayoutINS4_7SwizzleILi2ELi4ELi3EEENS4_18smem_ptr_flag_bitsILi8EEENSQ_INS5_IJNSA_ILi8EEESE_EEENS5_IJSE_SB_EEEEEEEvNS4_8identityESX_S17_vS18_EENS_8epilogue10collective18CollectiveEpilogueINS1A_23Sm100TmaWarpSpecializedILi4ELi2ELi32ELb0ELb0EEEJSG_NS5_IJNSQ_ISE_SB_EES1F_EEEaSH_aSH_NS1A_6fusion15FusionCallbacksIS1E_NS1H_17LinearCombinationIaiaiLNS_15FloatRoundStyleE2EEESG_S1G_JEEENS4_5SM1004TMEM4LOAD26SM100_TMEM_LOAD_16dp32b32xESX_S17_NS4_39AutoVectorizingCopyWithAssumedAlignmentILi128EEENS4_14SM90_TMA_STOREES17_S1S_S1S_EEEvvEEEEvNT_6ParamsE) ;  /* 0xffffff60025c7950 */ /* 0x000fea0003c3ffff */
        .weak           $__internal_1_$__cuda_sm10x_tcgen05_guardrail_trap_phase_invalid_during_alloc
        .type           $__internal_1_$__cuda_sm10x_tcgen05_guardrail_trap_phase_invalid_during_alloc,@function
        .size           $__internal_1_$__cuda_sm10x_tcgen05_guardrail_trap_phase_invalid_during_alloc,($__internal_2_$__cuda_sm10x_tcgen05_guardrail_trap_unallocated_columns_being_dealloced - $__internal_1_$__cuda_sm10x_tcgen05_guardrail_trap_phase_invalid_during_alloc)
$__internal_1_$__cuda_sm10x_tcgen05_guardrail_trap_phase_invalid_during_alloc:
[----:B------:R-:W-:Y:S05]  /*9e90*/  BPT.TRAP 0x1 ;  /* 0x000000040000795c */ /* 0x000fea0000300000 */
[----:B------:R-:W-:-:S04]  /*9ea0*/  MOV R3, 0x0 ;  /* 0x0000000000037802 */ /* 0x000fc80000000f00 */
[----:B------:R-:W-:Y:S05]  /*9eb0*/  RET.REL.NODEC R2 `(_ZN7cutlass13device_kernelINS_4gemm6kernel13GemmUniversalIN4cute5tupleIJiiiiEEENS1_10collective13CollectiveMmaINS1_35MainloopSm100TmaUmmaWarpSpecializedILi7ELi2ELi4ENS5_IJNS4_1CILi1EEESB_SB_EEEEENS5_IJNSA_ILi64EEENSA_ILi256EEESE_EEEaNS5_IJlSB_lEEEaSH_NS4_8TiledMMAINS4_8MMA_AtomIJNS4_15SM100_MMA_S8_SSIaaiLi64ELi256ELNS4_4UMMA5MajorE0ELSM_0ELNSL_8SaturateE0EEEEEENS4_6LayoutISC_NS5_IJNSA_ILi0EEESR_SR_EEEEENS5_IJNS4_10UnderscoreESU_SU_EEEEENS4_13SM90_TMA_LOADENS4_14ComposedLayoutINS4_7SwizzleILi2ELi4ELi3EEENS4_18smem_ptr_flag_bitsILi8EEENSQ_INS5_IJNSA_ILi8EEESE_EEENS5_IJSE_SB_EEEEEEEvNS4_8identityESX_S17_vS18_EENS_8epilogue10collective18CollectiveEpilogueINS1A_23Sm100TmaWarpSpecializedILi4ELi2ELi32ELb0ELb0EEEJSG_NS5_IJNSQ_ISE_SB_EES1F_EEEaSH_aSH_NS1A_6fusion15FusionCallbacksIS1E_NS1H_17LinearCombinationIaiaiLNS_15FloatRoundStyleE2EEESG_S1G_JEEENS4_5SM1004TMEM4LOAD26SM100_TMEM_LOAD_16dp32b32xESX_S17_NS4_39AutoVectorizingCopyWithAssumedAlignmentILi128EEENS4_14SM90_TMA_STOREES17_S1S_S1S_EEEvvEEEEvNT_6ParamsE) ;  /* 0xffffff6002507950 */ /* 0x000fea0003c3ffff */
        .weak           $__internal_2_$__cuda_sm10x_tcgen05_guardrail_trap_unallocated_columns_being_dealloced
        .type           $__internal_2_$__cuda_sm10x_tcgen05_guardrail_trap_unallocated_columns_being_dealloced,@function
        .size           $__internal_2_$__cuda_sm10x_tcgen05_guardrail_trap_unallocated_columns_being_dealloced,(.L_x_179 - $__internal_2_$__cuda_sm10x_tcgen05_guardrail_trap_unallocated_columns_being_dealloced)
$__internal_2_$__cuda_sm10x_tcgen05_guardrail_trap_unallocated_columns_being_dealloced:
[----:B------:R-:W-:Y:S05]  /*9ec0*/  BPT.TRAP 0x1 ;  /* 0x000000040000795c */ /* 0x000fea0000300000 */
[----:B------:R-:W-:-:S04]  /*9ed0*/  HFMA2 R3, -RZ, RZ, 0, 0 ;  /* 0x00000000ff037431 */ /* 0x000fc800000001ff */
[----:B------:R-:W-:Y:S05]  /*9ee0*/  RET.REL.NODEC R2 `(_ZN7cutlass13device_kernelINS_4gemm6kernel13GemmUniversalIN4cute5tupleIJiiiiEEENS1_10collective13CollectiveMmaINS1_35MainloopSm100TmaUmmaWarpSpecializedILi7ELi2ELi4ENS5_IJNS4_1CILi1EEESB_SB_EEEEENS5_IJNSA_ILi64EEENSA_ILi256EEESE_EEEaNS5_IJlSB_lEEEaSH_NS4_8TiledMMAINS4_8MMA_AtomIJNS4_15SM100_MMA_S8_SSIaaiLi64ELi256ELNS4_4UMMA5MajorE0ELSM_0ELNSL_8SaturateE0EEEEEENS4_6LayoutISC_NS5_IJNSA_ILi0EEESR_SR_EEEEENS5_IJNS4_10UnderscoreESU_SU_EEEEENS4_13SM90_TMA_LOADENS4_14ComposedLayoutINS4_7SwizzleILi2ELi4ELi3EEENS4_18smem_ptr_flag_bitsILi8EEENSQ_INS5_IJNSA_ILi8EEESE_EEENS5_IJSE_SB_EEEEEEEvNS4_8identityESX_S17_vS18_EENS_8epilogue10collective18CollectiveEpilogueINS1A_23Sm100TmaWarpSpecializedILi4ELi2ELi32ELb0ELb0EEEJSG_NS5_IJNSQ_ISE_SB_EES1F_EEEaSH_aSH_NS1A_6fusion15FusionCallbacksIS1E_NS1H_17LinearCombinationIaiaiLNS_15FloatRoundStyleE2EEESG_S1G_JEEENS4_5SM1004TMEM4LOAD26SM100_TMEM_LOAD_16dp32b32xESX_S17_NS4_39AutoVectorizingCopyWithAssumedAlignmentILi128EEENS4_14SM90_TMA_STOREES17_S1S_S1S_EEEvvEEEEvNT_6ParamsE) ;  /* 0xffffff6002447950 */ /* 0x000fea0003c3ffff */
.L_x_178:
[----:B------:R-:W-:-:S00]  /*9ef0*/  BRA `(.L_x_178) ;  /* 0xfffffffc00fc7947 */ /* 0x000fc0000383ffff */
[----:B------:R-:W-:-:S00]  /*9f00*/  NOP ;  /* 0x0000000000007918 */ /* 0x000fc00000000000 */
[----:B------:R-:W-:-:S00]  /*9f10*/  NOP ;  /* 0x0000000000007918 */ /* 0x000fc00000000000 */
[----:B------:R-:W-:-:S00]  /*9f20*/  NOP ;  /* 0x0000000000007918 */ /* 0x000fc00000000000 */
[----:B------:R-:W-:-:S00]  /*9f30*/  NOP ;  /* 0x0000000000007918 */ /* 0x000fc00000000000 */
[----:B------:R-:W-:-:S00]  /*9f40*/  NOP ;  /* 0x0000000000007918 */ /* 0x000fc00000000000 */
[----:B------:R-:W-:-:S00]  /*9f50*/  NOP ;  /* 0x0000000000007918 */ /* 0x000fc00000000000 */
[----:B------:R-:W-:-:S00]  /*9f60*/  NOP ;  /* 0x0000000000007918 */ /* 0x000fc00000000000 */
[----:B------:R-:W-:-:S00]  /*9f70*/  NOP ;  /* 0x0000000000007918 */ /* 0x000fc00000000000 */
.L_x_179:


//--------------------- .nv.global.init           --------------------------
	.section	.nv.global.init,"aw",@progbits
.nv.global.init:
	.type		$str$27,@object
	.size		$str$27,($str$28 - $str$27)
$str$27:
        /*0000*/ 	.byte	0x28, 0x61, 0x64, 0x64, 0x72, 0x65, 0x73, 0x73, 0x20, 0x26, 0x20, 0x6d, 0x61, 0x73, 0x6b, 0x29
        /*0010*/ 	.byte	0x20, 0x3d, 0x3d, 0x20, 0x30, 0x00
	.type		$str$28,@object
	.size		$str$28,($str$26 - $str$28)
$str$28:
        /*0016*/ 	.byte	0x2f, 0x74, 0x6d, 0x70, 0x2f, 0x63, 0x75, 0x74, 0x6c, 0x61, 0x73, 0x73, 0x5f, 0x73, 0x77, 0x65
        /*0026*/ 	.byte	0x65, 0x70, 0x5f, 0x73, 0x72, 0x63, 0x2f, 0x69, 0x6e, 0x63, 0x6c, 0x75, 0x64, 0x65, 0x2f, 0x63
        /*0036*/ 	.byte	0x75, 0x74, 0x65, 0x2f, 0x70, 0x6f, 0x69, 0x6e, 0x74, 0x65, 0x72, 0x5f, 0x66, 0x6c, 0x61, 0x67
        /*0046*/ 	.byte	0x67, 0x65, 0x64, 0x2e, 0x68, 0x70, 0x70, 0x00
	.type		$str$26,@object
	.size		$str$26,($str$25 - $str$26)
$str$26:
        /*004e*/ 	.byte	0x2f, 0x74, 0x6d, 0x70, 0x2f, 0x63, 0x75, 0x74, 0x6c, 0x61, 0x73, 0x73, 0x5f, 0x73, 0x77, 0x65
        /*005e*/ 	.byte	0x65, 0x70, 0x5f, 0x73, 0x72, 0x63, 0x2f, 0x69, 0x6e, 0x63, 0x6c, 0x75, 0x64, 0x65, 0x2f, 0x63
        /*006e*/ 	.byte	0x75, 0x74, 0x65, 0x2f, 0x61, 0x74, 0x6f, 0x6d, 0x2f, 0x63, 0x6f, 0x70, 0x79, 0x5f, 0x74, 0x72
        /*007e*/ 	.byte	0x61, 0x69, 0x74, 0x73, 0x5f, 0x73, 0x6d, 0x31, 0x30, 0x30, 0x2e, 0x68, 0x70, 0x70, 0x00
	.type		$str$25,@object
	.size		$str$25,(__unnamed_1 - $str$25)
$str$25:
        /*008d*/ 	.byte	0x28, 0x28, 0x75, 0x69, 0x6e, 0x74, 0x33, 0x32, 0x5f, 0x74, 0x28, 0x74, 0x68, 0x72, 0x65, 0x61
        /*009d*/ 	.byte	0x64, 0x49, 0x64, 0x78, 0x2e, 0x78, 0x29, 0x20, 0x2f, 0x20, 0x33, 0x32, 0x29, 0x20, 0x25, 0x20
        /*00ad*/ 	.byte	0x34, 0x29, 0x20, 0x3d, 0x3d, 0x20, 0x28, 0x28, 0x28, 0x74, 0x6d, 0x65, 0x6d, 0x5f, 0x61, 0x64
        /*00bd*/ 	.byte	0x64, 0x72, 0x20, 0x3e, 0x3e, 0x20, 0x31, 0x36, 0x29, 0x20, 0x2f, 0x20, 0x33, 0x32, 0x29, 0x20
        /*00cd*/ 	.byte	0x25, 0x20, 0x34, 0x29, 0x00
	.type		__unnamed_1,@object
	.size		__unnamed_1,(__unnamed_2 - __unnamed_1)
__unnamed_1:
        /*00d2*/ 	.byte	0x61, 0x75, 0x74, 0x6f, 0x20, 0x63, 0x75, 0x74, 0x65, 0x3a, 0x3a, 0x61, 0x73, 0x5f, 0x70, 0x6f
        /* <DEDUP_REMOVED lines=24> */
        /*0262*/ 	.byte	0x00
	.type		__unnamed_2,@object
	.size		__unnamed_2,(__unnamed_3 - __unnamed_2)
__unnamed_2:
        /* <DEDUP_REMOVED lines=26> */
	.type		__unnamed_3,@object
	.size		__unnamed_3,(.L_3 - __unnamed_3)
__unnamed_3:
        /* <DEDUP_REMOVED lines=41> */
.L_3:


//--------------------- .nv.shared._ZN7cutlass13device_kernelINS_4gemm6kernel13GemmUniversalIN4cute5tupleIJiiiiEEENS1_10collective13CollectiveMmaINS1_35MainloopSm100TmaUmmaWarpSpecializedILi7ELi2ELi4ENS5_IJNS4_1CILi1EEESB_SB_EEEEENS5_IJNSA_ILi64EEENSA_ILi256EEESE_EEEaNS5_IJlSB_lEEEaSH_NS4_8TiledMMAINS4_8MMA_AtomIJNS4_15SM100_MMA_S8_SSIaaiLi64ELi256ELNS4_4UMMA5MajorE0ELSM_0ELNSL_8SaturateE0EEEEEENS4_6LayoutISC_NS5_IJNSA_ILi0EEESR_SR_EEEEENS5_IJNS4_10UnderscoreESU_SU_EEEEENS4_13SM90_TMA_LOADENS4_14ComposedLayoutINS4_7SwizzleILi2ELi4ELi3EEENS4_18smem_ptr_flag_bitsILi8EEENSQ_INS5_IJNSA_ILi8EEESE_EEENS5_IJSE_SB_EEEEEEEvNS4_8identityESX_S17_vS18_EENS_8epilogue10collective18CollectiveEpilogueINS1A_23Sm100TmaWarpSpecializedILi4ELi2ELi32ELb0ELb0EEEJSG_NS5_IJNSQ_ISE_SB_EES1F_EEEaSH_aSH_NS1A_6fusion15FusionCallbacksIS1E_NS1H_17LinearCombinationIaiaiLNS_15FloatRoundStyleE2EEESG_S1G_JEEENS4_5SM1004TMEM4LOAD26SM100_TMEM_LOAD_16dp32b32xESX_S17_NS4_39AutoVectorizingCopyWithAssumedAlignmentILi128EEENS4_14SM90_TMA_STOREES17_S1S_S1S_EEEvvEEEEvNT_6ParamsE --------------------------
	.section	.nv.shared._ZN7cutlass13device_kernelINS_4gemm6kernel13GemmUniversalIN4cute5tupleIJiiiiEEENS1_10collective13CollectiveMmaINS1_35MainloopSm100TmaUmmaWarpSpecializedILi7ELi2ELi4ENS5_IJNS4_1CILi1EEESB_SB_EEEEENS5_IJNSA_ILi64EEENSA_ILi256EEESE_EEEaNS5_IJlSB_lEEEaSH_NS4_8TiledMMAINS4_8MMA_AtomIJNS4_15SM100_MMA_S8_SSIaaiLi64ELi256ELNS4_4UMMA5MajorE0ELSM_0ELNSL_8SaturateE0EEEEEENS4_6LayoutISC_NS5_IJNSA_ILi0EEESR_SR_EEEEENS5_IJNS4_10UnderscoreESU_SU_EEEEENS4_13SM90_TMA_LOADENS4_14ComposedLayoutINS4_7SwizzleILi2ELi4ELi3EEENS4_18smem_ptr_flag_bitsILi8EEENSQ_INS5_IJNSA_ILi8EEESE_EEENS5_IJSE_SB_EEEEEEEvNS4_8identityESX_S17_vS18_EENS_8epilogue10collective18CollectiveEpilogueINS1A_23Sm100TmaWarpSpecializedILi4ELi2ELi32ELb0ELb0EEEJSG_NS5_IJNSQ_ISE_SB_EES1F_EEEaSH_aSH_NS1A_6fusion15FusionCallbacksIS1E_NS1H_17LinearCombinationIaiaiLNS_15FloatRoundStyleE2EEESG_S1G_JEEENS4_5SM1004TMEM4LOAD26SM100_TMEM_LOAD_16dp32b32xESX_S17_NS4_39AutoVectorizingCopyWithAssumedAlignmentILi128EEENS4_14SM90_TMA_STOREES17_S1S_S1S_EEEvvEEEEvNT_6ParamsE,"aw",@nobits
	.sectionflags	@""
	.align	16
	.zero		1024


//--------------------- .nv.shared.reserved.0     --------------------------
	.section	.nv.shared.reserved.0,"aw",@nobits
	.weak		__nv_reservedSMEM_offset_0_alias
	.size		__nv_reservedSMEM_offset_0_alias, 0, 64
	.other		__nv_reservedSMEM_offset_0_alias,@"STO_CUDA_RESERVED_SHARED STV_DEFAULT"
__nv_reservedSMEM_offset_0_alias:
	.zero		0
.nv.shared.reserved.0:
	.zero		64
	.weak		__nv_reservedSMEM_tcgen05_partition
	.type		__nv_reservedSMEM_tcgen05_partition,@object
	.size		__nv_reservedSMEM_tcgen05_partition,(.L_0 - __nv_reservedSMEM_tcgen05_partition)
__nv_reservedSMEM_tcgen05_partition:
	.zero		32
.L_0:


//--------------------- .nv.global                --------------------------
	.section	.nv.global,"aw",@nobits
.nv.global:
	.type		_ZN40_INTERNAL_dd20fd13_4_k_cu_45ea889c_321244cute1_E,@object
	.size		_ZN40_INTERNAL_dd20fd13_4_k_cu_45ea889c_321244cute1_E,(_ZN40_INTERNAL_dd20fd13_4_k_cu_45ea889c_321244cuda3std3__45__cpo6cbeginE - _ZN40_INTERNAL_dd20fd13_4_k_cu_45ea889c_321244cute1_E)
_ZN40_INTERNAL_dd20fd13_4_k_cu_45ea889c_321244cute1_E:
	.zero		1
	.type		_ZN40_INTERNAL_dd20fd13_4_k_cu_45ea889c_321244cuda3std3__45__cpo6cbeginE,@object
	.size		_ZN40_INTERNAL_dd20fd13_4_k_cu_45ea889c_321244cuda3std3__45__cpo6cbeginE,(_ZN40_INTERNAL_dd20fd13_4_k_cu_45ea889c_321244cuda3std3__48in_placeE - _ZN40_INTERNAL_dd20fd13_4_k_cu_45ea889c_321244cuda3std3__45__cpo6cbeginE)
_ZN40_INTERNAL_dd20fd13_4_k_cu_45ea889c_321244cuda3std3__45__cpo6cbeginE:
	.zero		1
	.type		_ZN40_INTERNAL_dd20fd13_4_k_cu_45ea889c_321244cuda3std3__48in_placeE,@object
	.size		_ZN40_INTERNAL_dd20fd13_4_k_cu_45ea889c_321244cuda3std3__48in_placeE,(_ZN40_INTERNAL_dd20fd13_4_k_cu_45ea889c_321244cuda3std6ranges3__45__cpo9iter_moveE - _ZN40_INTERNAL_dd20fd13_4_k_cu_45ea889c_321244cuda3std3__48in_placeE)
_ZN40_INTERNAL_dd20fd13_4_k_cu_45ea889c_321244cuda3std3__48in_placeE:
	.zero		1
	.type		_ZN40_INTERNAL_dd20fd13_4_k_cu_45ea889c_321244cuda3std6ranges3__45__cpo9iter_moveE,@object
	.size		_ZN40_INTERNAL_dd20fd13_4_k_cu_45ea889c_321244cuda3std6ranges3__45__cpo9iter_moveE,(_ZN40_INTERNAL_dd20fd13_4_k_cu_45ea889c_321244cuda3std3__45__cpo5beginE - _ZN40_INTERNAL_dd20fd13_4_k_cu_45ea889c_321244cuda3std6ranges3__45__cpo9iter_moveE)
_ZN40_INTERNAL_dd20fd13_4_k_cu_45ea889c_321244cuda3std6ranges3__45__cpo9iter_moveE:
	.zero		1
	.type		_ZN40_INTERNAL_dd20fd13_4_k_cu_45ea889c_321244cuda3std3__45__cpo5beginE,@object
	.size		_ZN40_INTERNAL_dd20fd13_4_k_cu_45ea889c_321244cuda3std3__45__cpo5beginE,(_ZN40_INTERNAL_dd20fd13_4_k_cu_45ea889c_321244cuda3std3__442_GLOBAL__N__dd20fd13_4_k_cu_45ea889c_321246ignoreE - _ZN40_INTERNAL_dd20fd13_4_k_cu_45ea889c_321244cuda3std3__45__cpo5beginE)
_ZN40_INTERNAL_dd20fd13_4_k_cu_45ea889c_321244cuda3std3__45__cpo5beginE:
	.zero		1
	.type		_ZN40_INTERNAL_dd20fd13_4_k_cu_45ea889c_321244cuda3std3__442_GLOBAL__N__dd20fd13_4_k_cu_45ea889c_321246ignoreE,@object
	.size		_ZN40_INTERNAL_dd20fd13_4_k_cu_45ea889c_321244cuda3std3__442_GLOBAL__N__dd20fd13_4_k_cu_45ea889c_321246ignoreE,(_ZN40_INTERNAL_dd20fd13_4_k_cu_45ea889c_321244cute7productE - _ZN40_INTERNAL_dd20fd13_4_k_cu_45ea889c_321244cuda3std3__442_GLOBAL__N__dd20fd13_4_k_cu_45ea889c_321246ignoreE)
_ZN40_INTERNAL_dd20fd13_4_k_cu_45ea889c_321244cuda3std3__442_GLOBAL__N__dd20fd13_4_k_cu_45ea889c_321246ignoreE:
	.zero		1
	.type		_ZN40_INTERNAL_dd20fd13_4_k_cu_45ea889c_321244cute7productE,@object
	.size		_ZN40_INTERNAL_dd20fd13_4_k_cu_45ea889c_321244cute7productE,(_ZN40_INTERNAL_dd20fd13_4_k_cu_45ea889c_321244cuda3std3__45__cpo3endE - _ZN40_INTERNAL_dd20fd13_4_k_cu_45ea889c_321244cute7productE)
_ZN40_INTERNAL_dd20fd13_4_k_cu_45ea889c_321244cute7productE:
	.zero		1
	.type		_ZN40_INTERNAL_dd20fd13_4_k_cu_45ea889c_321244cuda3std3__45__cpo3endE,@object
	.size		_ZN40_INTERNAL_dd20fd13_4_k_cu_45ea889c_321244cuda3std3__45__cpo3endE,(_ZN40_INTERNAL_dd20fd13_4_k_cu_45ea889c_321244cuda3std3__419piecewise_constructE - _ZN40_INTERNAL_dd20fd13_4_k_cu_45ea889c_321244cuda3std3__45__cpo3endE)
_ZN40_INTERNAL_dd20fd13_4_k_cu_45ea889c_321244cuda3std3__45__cpo3endE:
	.zero		1
	.type		_ZN40_INTERNAL_dd20fd13_4_k_cu_45ea889c_321244cuda3std3__419piecewise_constructE,@object
	.size		_ZN40_INTERNAL_dd20fd13_4_k_cu_45ea889c_321244cuda3std3__419piecewise_constructE,(_ZN40_INTERNAL_dd20fd13_4_k_cu_45ea889c_321244cuda3std3__45__cpo4cendE - _ZN40_INTERNAL_dd20fd13_4_k_cu_45ea889c_321244cuda3std3__419piecewise_constructE)
_ZN40_INTERNAL_dd20fd13_4_k_cu_45ea889c_321244cuda3std3__419piecewise_constructE:
	.zero		1
	.type		_ZN40_INTERNAL_dd20fd13_4_k_cu_45ea889c_321244cuda3std3__45__cpo4cendE,@object
	.size		_ZN40_INTERNAL_dd20fd13_4_k_cu_45ea889c_321244cuda3std3__45__cpo4cendE,(_ZN40_INTERNAL_dd20fd13_4_k_cu_45ea889c_321244cuda3std6ranges3__45__cpo4swapE - _ZN40_INTERNAL_dd20fd13_4_k_cu_45ea889c_321244cuda3std3__45__cpo4cendE)
_ZN40_INTERNAL_dd20fd13_4_k_cu_45ea889c_321244cuda3std3__45__cpo4cendE:
	.zero		1
	.type		_ZN40_INTERNAL_dd20fd13_4_k_cu_45ea889c_321244cuda3std6ranges3__45__cpo4swapE,@object
	.size		_ZN40_INTERNAL_dd20fd13_4_k_cu_45ea889c_321244cuda3std6ranges3__45__cpo4swapE,(.L_11 - _ZN40_INTERNAL_dd20fd13_4_k_cu_45ea889c_321244cuda3std6ranges3__45__cpo4swapE)
_ZN40_INTERNAL_dd20fd13_4_k_cu_45ea889c_321244cuda3std6ranges3__45__cpo4swapE:
	.zero		1
.L_11:


//--------------------- .nv.constant0._ZN7cutlass13device_kernelINS_4gemm6kernel13GemmUniversalIN4cute5tupleIJiiiiEEENS1_10collective13CollectiveMmaINS1_35MainloopSm100TmaUmmaWarpSpecializedILi7ELi2ELi4ENS5_IJNS4_1CILi1EEESB_SB_EEEEENS5_IJNSA_ILi64EEENSA_ILi256EEESE_EEEaNS5_IJlSB_lEEEaSH_NS4_8TiledMMAINS4_8MMA_AtomIJNS4_15SM100_MMA_S8_SSIaaiLi64ELi256ELNS4_4UMMA5MajorE0ELSM_0ELNSL_8SaturateE0EEEEEENS4_6LayoutISC_NS5_IJNSA_ILi0EEESR_SR_EEEEENS5_IJNS4_10UnderscoreESU_SU_EEEEENS4_13SM90_TMA_LOADENS4_14ComposedLayoutINS4_7SwizzleILi2ELi4ELi3EEENS4_18smem_ptr_flag_bitsILi8EEENSQ_INS5_IJNSA_ILi8EEESE_EEENS5_IJSE_SB_EEEEEEEvNS4_8identityESX_S17_vS18_EENS_8epilogue10collective18CollectiveEpilogueINS1A_23Sm100TmaWarpSpecializedILi4ELi2ELi32ELb0ELb0EEEJSG_NS5_IJNSQ_ISE_SB_EES1F_EEEaSH_aSH_NS1A_6fusion15FusionCallbacksIS1E_NS1H_17LinearCombinationIaiaiLNS_15FloatRoundStyleE2EEESG_S1G_JEEENS4_5SM1004TMEM4LOAD26SM100_TMEM_LOAD_16dp32b32xESX_S17_NS4_39AutoVectorizingCopyWithAssumedAlignmentILi128EEENS4_14SM90_TMA_STOREES17_S1S_S1S_EEEvvEEEEvNT_6ParamsE --------------------------
	.section	.nv.constant0._ZN7cutlass13device_kernelINS_4gemm6kernel13GemmUniversalIN4cute5tupleIJiiiiEEENS1_10collective13CollectiveMmaINS1_35MainloopSm100TmaUmmaWarpSpecializedILi7ELi2ELi4ENS5_IJNS4_1CILi1EEESB_SB_EEEEENS5_IJNSA_ILi64EEENSA_ILi256EEESE_EEEaNS5_IJlSB_lEEEaSH_NS4_8TiledMMAINS4_8MMA_AtomIJNS4_15SM100_MMA_S8_SSIaaiLi64ELi256ELNS4_4UMMA5MajorE0ELSM_0ELNSL_8SaturateE0EEEEEENS4_6LayoutISC_NS5_IJNSA_ILi0EEESR_SR_EEEEENS5_IJNS4_10UnderscoreESU_SU_EEEEENS4_13SM90_TMA_LOADENS4_14ComposedLayoutINS4_7SwizzleILi2ELi4ELi3EEENS4_18smem_ptr_flag_bitsILi8EEENSQ_INS5_IJNSA_ILi8EEESE_EEENS5_IJSE_SB_EEEEEEEvNS4_8identityESX_S17_vS18_EENS_8epilogue10collective18CollectiveEpilogueINS1A_23Sm100TmaWarpSpecializedILi4ELi2ELi32ELb0ELb0EEEJSG_NS5_IJNSQ_ISE_SB_EES1F_EEEaSH_aSH_NS1A_6fusion15FusionCallbacksIS1E_NS1H_17LinearCombinationIaiaiLNS_15FloatRoundStyleE2EEESG_S1G_JEEENS4_5SM1004TMEM4LOAD26SM100_TMEM_LOAD_16dp32b32xESX_S17_NS4_39AutoVectorizingCopyWithAssumedAlignmentILi128EEENS4_14SM90_TMA_STOREES17_S1S_S1S_EEEvvEEEEvNT_6ParamsE,"a",@progbits
	.sectionflags	@""
	.align	4
.nv.constant0._ZN7cutlass13device_kernelINS_4gemm6kernel13GemmUniversalIN4cute5tupleIJiiiiEEENS1_10collective13CollectiveMmaINS1_35MainloopSm100TmaUmmaWarpSpecializedILi7ELi2ELi4ENS5_IJNS4_1CILi1EEESB_SB_EEEEENS5_IJNSA_ILi64EEENSA_ILi256EEESE_EEEaNS5_IJlSB_lEEEaSH_NS4_8TiledMMAINS4_8MMA_AtomIJNS4_15SM100_MMA_S8_SSIaaiLi64ELi256ELNS4_4UMMA5MajorE0ELSM_0ELNSL_8SaturateE0EEEEEENS4_6LayoutISC_NS5_IJNSA_ILi0EEESR_SR_EEEEENS5_IJNS4_10UnderscoreESU_SU_EEEEENS4_13SM90_TMA_LOADENS4_14ComposedLayoutINS4_7SwizzleILi2ELi4ELi3EEENS4_18smem_ptr_flag_bitsILi8EEENSQ_INS5_IJNSA_ILi8EEESE_EEENS5_IJSE_SB_EEEEEEEvNS4_8identityESX_S17_vS18_EENS_8epilogue10collective18CollectiveEpilogueINS1A_23Sm100TmaWarpSpecializedILi4ELi2ELi32ELb0ELb0EEEJSG_NS5_IJNSQ_ISE_SB_EES1F_EEEaSH_aSH_NS1A_6fusion15FusionCallbacksIS1E_NS1H_17LinearCombinationIaiaiLNS_15FloatRoundStyleE2EEESG_S1G_JEEENS4_5SM1004TMEM4LOAD26SM100_TMEM_LOAD_16dp32b32xESX_S17_NS4_39AutoVectorizingCopyWithAssumedAlignmentILi128EEENS4_14SM90_TMA_STOREES17_S1S_S1S_EEEvvEEEEvNT_6ParamsE:
	.zero		2944


//--------------------- SYMBOLS --------------------------

	.type		.nv.reservedSmem.offset0,@object
	.size		.nv.reservedSmem.offset0,0x4
	.type		.nv.reservedSmem.cap,@object
	.size		.nv.reservedSmem.cap,0x4
	.type		__assertfail,@function
